	.target	sm_90a

	.elftype	@"ET_EXEC"


//--------------------- .note.nv.tkinfo           --------------------------
	.section	.note.nv.tkinfo,"",@"SHT_NOTE"
	.sectionflags	@"SHF_NOTE_NV_TKINFO"
	.tkinfo
        /*0018*/ 	.word	0x00000002
        /*0030*/ 	.string	""
        /*0030*/ 	.string	"ptxas"
        /*0030*/ 	.string	"Cuda compilation tools, release 13.0, V13.0.88"
        /*0030*/ 	.string	"Build cuda_13.0.r13.0/compiler.36424714_0"
        /*0030*/ 	.string	"-arch sm_90a -m 64 "



//--------------------- .note.nv.cuinfo           --------------------------
	.section	.note.nv.cuinfo,"",@"SHT_NOTE"
	.sectionflags	@"SHF_NOTE_NV_CUINFO"
        /*0018*/ 	.short	0x0002
        /*001a*/ 	.short	0x005a
        /*001c*/ 	.short	0x0082
	.zero		2


//--------------------- .nv.info                  --------------------------
	.section	.nv.info,"",@"SHT_CUDA_INFO"
	.align	4


	//----- nvinfo : EIATTR_REGCOUNT
	.align		4
        /*0000*/ 	.byte	0x04, 0x2f
        /*0002*/ 	.short	(.L_18 - .L_17)
	.align		4
.L_17:
        /*0004*/ 	.word	index@(_ZN7cutlass13device_kernelINS_4gemm6kernel13GemmUniversalIN4cute5tupleIJiiiiEEENS1_10collective13CollectiveMmaINS1_34MainloopSm90TmaGmmaWarpSpecializedILi4ENS5_IJNS4_1CILi2EEENSA_ILi1EEESC_EEENS1_35KernelTmaWarpSpecializedCooperativeEEENS5_IJNSA_ILi128EEENSA_ILi256EEENSA_ILi64EEEEEENS_10bfloat16_tENS5_IJlSC_lEEESK_SL_NS4_8TiledMMAINS4_8MMA_AtomIJNS4_4SM904GMMA28MMA_64x256x16_F32BF16BF16_SSILNSP_5MajorE0ELSR_0ELNSP_7ScaleInE1ELSS_1EEEEEENS4_6LayoutISD_NS5_IJSC_NSA_ILi0EEESW_EEEEENS5_IJNS4_10UnderscoreESZ_SZ_EEEEENS4_13SM90_TMA_LOADENS4_14ComposedLayoutINS4_7SwizzleILi3ELi4ELi3EEENS4_18smem_ptr_flag_bitsILi16EEENSV_INS5_IJNSA_ILi8EEESI_EEENS5_IJSI_SC_EEEEEEEvNS4_8identityENS4_23SM90_TMA_LOAD_MULTICASTES1C_vS1D_EENS_8epilogue10collective18CollectiveEpilogueINS1G_22Sm90TmaWarpSpecializedILi4ELi2ELi16ELb1ELb0EEEJSJ_NS5_IJSG_NSA_ILi32EEEEEESK_SL_SK_SL_NS1G_6fusion15FusionCallbacksIS1K_NS1N_13LinCombEltActINS1G_6thread4ReLuESK_fSK_fLNS_15FloatRoundStyleE2EEESJ_S1M_JEEES12_NS13_INS14_ILi2ELi4ELi3EEES17_NSV_INS5_IJS18_S1L_EEENS5_IJS1L_SC_EEEEEEENS4_17SM75_U32x4_LDSM_NENS4_14SM90_TMA_STOREES1Z_NS4_17SM90_U32x4_STSM_NENS4_9Copy_AtomIJS22_NS_6half_tEEEEvEEEvvEEEEvNT_6ParamsE)
        /*0008*/ 	.word	0x000000a8


	//----- nvinfo : EIATTR_FRAME_SIZE
	.align		4
.L_18:
        /*000c*/ 	.byte	0x04, 0x11
        /*000e*/ 	.short	(.L_20 - .L_19)
	.align		4
.L_19:
        /*0010*/ 	.word	index@(_ZN7cutlass13device_kernelINS_4gemm6kernel13GemmUniversalIN4cute5tupleIJiiiiEEENS1_10collective13CollectiveMmaINS1_34MainloopSm90TmaGmmaWarpSpecializedILi4ENS5_IJNS4_1CILi2EEENSA_ILi1EEESC_EEENS1_35KernelTmaWarpSpecializedCooperativeEEENS5_IJNSA_ILi128EEENSA_ILi256EEENSA_ILi64EEEEEENS_10bfloat16_tENS5_IJlSC_lEEESK_SL_NS4_8TiledMMAINS4_8MMA_AtomIJNS4_4SM904GMMA28MMA_64x256x16_F32BF16BF16_SSILNSP_5MajorE0ELSR_0ELNSP_7ScaleInE1ELSS_1EEEEEENS4_6LayoutISD_NS5_IJSC_NSA_ILi0EEESW_EEEEENS5_IJNS4_10UnderscoreESZ_SZ_EEEEENS4_13SM90_TMA_LOADENS4_14ComposedLayoutINS4_7SwizzleILi3ELi4ELi3EEENS4_18smem_ptr_flag_bitsILi16EEENSV_INS5_IJNSA_ILi8EEESI_EEENS5_IJSI_SC_EEEEEEEvNS4_8identityENS4_23SM90_TMA_LOAD_MULTICASTES1C_vS1D_EENS_8epilogue10collective18CollectiveEpilogueINS1G_22Sm90TmaWarpSpecializedILi4ELi2ELi16ELb1ELb0EEEJSJ_NS5_IJSG_NSA_ILi32EEEEEESK_SL_SK_SL_NS1G_6fusion15FusionCallbacksIS1K_NS1N_13LinCombEltActINS1G_6thread4ReLuESK_fSK_fLNS_15FloatRoundStyleE2EEESJ_S1M_JEEES12_NS13_INS14_ILi2ELi4ELi3EEES17_NSV_INS5_IJS18_S1L_EEENS5_IJS1L_SC_EEEEEEENS4_17SM75_U32x4_LDSM_NENS4_14SM90_TMA_STOREES1Z_NS4_17SM90_U32x4_STSM_NENS4_9Copy_AtomIJS22_NS_6half_tEEEEvEEEvvEEEEvNT_6ParamsE)
        /*0014*/ 	.word	0x00000000


	//----- nvinfo : EIATTR_MIN_STACK_SIZE
	.align		4
.L_20:
        /*0018*/ 	.byte	0x04, 0x12
        /*001a*/ 	.short	(.L_22 - .L_21)
	.align		4
.L_21:
        /*001c*/ 	.word	index@(_ZN7cutlass13device_kernelINS_4gemm6kernel13GemmUniversalIN4cute5tupleIJiiiiEEENS1_10collective13CollectiveMmaINS1_34MainloopSm90TmaGmmaWarpSpecializedILi4ENS5_IJNS4_1CILi2EEENSA_ILi1EEESC_EEENS1_35KernelTmaWarpSpecializedCooperativeEEENS5_IJNSA_ILi128EEENSA_ILi256EEENSA_ILi64EEEEEENS_10bfloat16_tENS5_IJlSC_lEEESK_SL_NS4_8TiledMMAINS4_8MMA_AtomIJNS4_4SM904GMMA28MMA_64x256x16_F32BF16BF16_SSILNSP_5MajorE0ELSR_0ELNSP_7ScaleInE1ELSS_1EEEEEENS4_6LayoutISD_NS5_IJSC_NSA_ILi0EEESW_EEEEENS5_IJNS4_10UnderscoreESZ_SZ_EEEEENS4_13SM90_TMA_LOADENS4_14ComposedLayoutINS4_7SwizzleILi3ELi4ELi3EEENS4_18smem_ptr_flag_bitsILi16EEENSV_INS5_IJNSA_ILi8EEESI_EEENS5_IJSI_SC_EEEEEEEvNS4_8identityENS4_23SM90_TMA_LOAD_MULTICASTES1C_vS1D_EENS_8epilogue10collective18CollectiveEpilogueINS1G_22Sm90TmaWarpSpecializedILi4ELi2ELi16ELb1ELb0EEEJSJ_NS5_IJSG_NSA_ILi32EEEEEESK_SL_SK_SL_NS1G_6fusion15FusionCallbacksIS1K_NS1N_13LinCombEltActINS1G_6thread4ReLuESK_fSK_fLNS_15FloatRoundStyleE2EEESJ_S1M_JEEES12_NS13_INS14_ILi2ELi4ELi3EEES17_NSV_INS5_IJS18_S1L_EEENS5_IJS1L_SC_EEEEEEENS4_17SM75_U32x4_LDSM_NENS4_14SM90_TMA_STOREES1Z_NS4_17SM90_U32x4_STSM_NENS4_9Copy_AtomIJS22_NS_6half_tEEEEvEEEvvEEEEvNT_6ParamsE)
        /*0020*/ 	.word	0x00000000
.L_22:


//--------------------- .nv.compat                --------------------------
	.section	.nv.compat,"",@"SHT_CUDA_COMPAT_INFO"
	.align	4
        /*0000*/ 	.byte	0x02, 0x09, 0x01, 0x00, 0x02, 0x02, 0x04, 0x00, 0x02, 0x05, 0x05, 0x00, 0x03, 0x07, 0x01, 0x01
        /*0010*/ 	.byte	0x02, 0x03, 0x01, 0x00, 0x02, 0x06, 0x01, 0x00, 0x04, 0x0b, 0x08, 0x00, 0x00, 0x00, 0x00, 0x00
        /*0020*/ 	.byte	0x00, 0x00, 0x00, 0x00


//--------------------- .nv.info._ZN7cutlass13device_kernelINS_4gemm6kernel13GemmUniversalIN4cute5tupleIJiiiiEEENS1_10collective13CollectiveMmaINS1_34MainloopSm90TmaGmmaWarpSpecializedILi4ENS5_IJNS4_1CILi2EEENSA_ILi1EEESC_EEENS1_35KernelTmaWarpSpecializedCooperativeEEENS5_IJNSA_ILi128EEENSA_ILi256EEENSA_ILi64EEEEEENS_10bfloat16_tENS5_IJlSC_lEEESK_SL_NS4_8TiledMMAINS4_8MMA_AtomIJNS4_4SM904GMMA28MMA_64x256x16_F32BF16BF16_SSILNSP_5MajorE0ELSR_0ELNSP_7ScaleInE1ELSS_1EEEEEENS4_6LayoutISD_NS5_IJSC_NSA_ILi0EEESW_EEEEENS5_IJNS4_10UnderscoreESZ_SZ_EEEEENS4_13SM90_TMA_LOADENS4_14ComposedLayoutINS4_7SwizzleILi3ELi4ELi3EEENS4_18smem_ptr_flag_bitsILi16EEENSV_INS5_IJNSA_ILi8EEESI_EEENS5_IJSI_SC_EEEEEEEvNS4_8identityENS4_23SM90_TMA_LOAD_MULTICASTES1C_vS1D_EENS_8epilogue10collective18CollectiveEpilogueINS1G_22Sm90TmaWarpSpecializedILi4ELi2ELi16ELb1ELb0EEEJSJ_NS5_IJSG_NSA_ILi32EEEEEESK_SL_SK_SL_NS1G_6fusion15FusionCallbacksIS1K_NS1N_13LinCombEltActINS1G_6thread4ReLuESK_fSK_fLNS_15FloatRoundStyleE2EEESJ_S1M_JEEES12_NS13_INS14_ILi2ELi4ELi3EEES17_NSV_INS5_IJS18_S1L_EEENS5_IJS1L_SC_EEEEEEENS4_17SM75_U32x4_LDSM_NENS4_14SM90_TMA_STOREES1Z_NS4_17SM90_U32x4_STSM_NENS4_9Copy_AtomIJS22_NS_6half_tEEEEvEEEvvEEEEvNT_6ParamsE --------------------------
	.section	.nv.info._ZN7cutlass13device_kernelINS_4gemm6kernel13GemmUniversalIN4cute5tupleIJiiiiEEENS1_10collective13CollectiveMmaINS1_34MainloopSm90TmaGmmaWarpSpecializedILi4ENS5_IJNS4_1CILi2EEENSA_ILi1EEESC_EEENS1_35KernelTmaWarpSpecializedCooperativeEEENS5_IJNSA_ILi128EEENSA_ILi256EEENSA_ILi64EEEEEENS_10bfloat16_tENS5_IJlSC_lEEESK_SL_NS4_8TiledMMAINS4_8MMA_AtomIJNS4_4SM904GMMA28MMA_64x256x16_F32BF16BF16_SSILNSP_5MajorE0ELSR_0ELNSP_7ScaleInE1ELSS_1EEEEEENS4_6LayoutISD_NS5_IJSC_NSA_ILi0EEESW_EEEEENS5_IJNS4_10UnderscoreESZ_SZ_EEEEENS4_13SM90_TMA_LOADENS4_14ComposedLayoutINS4_7SwizzleILi3ELi4ELi3EEENS4_18smem_ptr_flag_bitsILi16EEENSV_INS5_IJNSA_ILi8EEESI_EEENS5_IJSI_SC_EEEEEEEvNS4_8identityENS4_23SM90_TMA_LOAD_MULTICASTES1C_vS1D_EENS_8epilogue10collective18CollectiveEpilogueINS1G_22Sm90TmaWarpSpecializedILi4ELi2ELi16ELb1ELb0EEEJSJ_NS5_IJSG_NSA_ILi32EEEEEESK_SL_SK_SL_NS1G_6fusion15FusionCallbacksIS1K_NS1N_13LinCombEltActINS1G_6thread4ReLuESK_fSK_fLNS_15FloatRoundStyleE2EEESJ_S1M_JEEES12_NS13_INS14_ILi2ELi4ELi3EEES17_NSV_INS5_IJS18_S1L_EEENS5_IJS1L_SC_EEEEEEENS4_17SM75_U32x4_LDSM_NENS4_14SM90_TMA_STOREES1Z_NS4_17SM90_U32x4_STSM_NENS4_9Copy_AtomIJS22_NS_6half_tEEEEvEEEvvEEEEvNT_6ParamsE,"",@"SHT_CUDA_INFO"
	.sectionflags	@""
	.align	4


	//----- nvinfo : EIATTR_CUDA_API_VERSION
	.align		4
        /*0000*/ 	.byte	0x04, 0x37
        /*0002*/ 	.short	(.L_24 - .L_23)
.L_23:
        /*0004*/ 	.word	0x00000082


	//----- nvinfo : EIATTR_KPARAM_INFO
	.align		4
.L_24:
        /*0008*/ 	.byte	0x04, 0x17
        /*000a*/ 	.short	(.L_26 - .L_25)
.L_25:
        /*000c*/ 	.word	0x00000000
        /*0010*/ 	.short	0x0000
        /*0012*/ 	.short	0x0070
        /*0014*/ 	.byte	0x00, 0xf0, 0x01, 0x1c


	//----- nvinfo : EIATTR_SPARSE_MMA_MASK
	.align		4
.L_26:
        /*0018*/ 	.byte	0x03, 0x50
        /*001a*/ 	.short	0x0000


	//----- nvinfo : EIATTR_MAXREG_COUNT
	.align		4
        /*001c*/ 	.byte	0x03, 0x1b
        /*001e*/ 	.short	0x00a8


	//----- nvinfo : EIATTR_NUM_BARRIERS
	.align		4
        /*0020*/ 	.byte	0x02, 0x4c
        /*0022*/ 	.byte	0x02
	.zero		1


	//----- nvinfo : EIATTR_EXTERNS
	.align		4
        /*0024*/ 	.byte	0x04, 0x0f
        /*0026*/ 	.short	(.L_28 - .L_27)


	//   ....[0]....
	.align		4
.L_27:
        /*0028*/ 	.word	index@(__assertfail)


	//----- nvinfo : EIATTR_MERCURY_ISA_VERSION
	.align		4
.L_28:
        /*002c*/ 	.byte	0x03, 0x5f
        /*002e*/ 	.short	0x0101


	//----- nvinfo : EIATTR_INT_WARP_WIDE_INSTR_OFFSETS
	.align		4
        /*0030*/ 	.byte	0x04, 0x31
        /*0032*/ 	.short	(.L_30 - .L_29)


	//   ....[0]....
.L_29:
        /*0034*/ 	.word	0x000009f0


	//   ....[1]....
        /*0038*/ 	.word	0x00000a30


	//   ....[2]....
        /*003c*/ 	.word	0x00000b50


	//   ....[3]....
        /*0040*/ 	.word	0x000021b0


	//----- nvinfo : EIATTR_COOP_GROUP_MASK_REGIDS
	.align		4
.L_30:
        /*0044*/ 	.byte	0x04, 0x29
        /*0046*/ 	.short	(.L_32 - .L_31)


	//   ....[0]....
.L_31:
        /*0048*/ 	.word	0xffffffff


	//   ....[1]....
        /*004c*/ 	.word	0xffffffff


	//   ....[2]....
        /*0050*/ 	.word	0xffffffff


	//   ....[3]....
        /*0054*/ 	.word	0xffffffff


	//   ....[4]....
        /*0058*/ 	.word	0xffffffff


	//   ....[5]....
        /*005c*/ 	.word	0xffffffff


	//   ....[6]....
        /*0060*/ 	.word	0xffffffff


	//----- nvinfo : EIATTR_COOP_GROUP_INSTR_OFFSETS
	.align		4
.L_32:
        /*0064*/ 	.byte	0x04, 0x28
        /*0066*/ 	.short	(.L_34 - .L_33)


	//   ....[0]....
.L_33:
        /*0068*/ 	.word	0x00000070


	//   ....[1]....
        /*006c*/ 	.word	0x00000080


	//   ....[2]....
        /*0070*/ 	.word	0x00000440


	//   ....[3]....
        /*0074*/ 	.word	0x000005d0


	//   ....[4]....
        /*0078*/ 	.word	0x00000800


	//   ....[5]....
        /*007c*/ 	.word	0x00000c80


	//   ....[6]....
        /*0080*/ 	.word	0x00001750


	//----- nvinfo : EIATTR_REG_RECONFIG
	.align		4
.L_34:
        /*0084*/ 	.byte	0x01, 0x54
	.zero		2


	//----- nvinfo : EIATTR_SYSCALL_OFFSETS
	.align		4
        /*0088*/ 	.byte	0x04, 0x46
        /*008a*/ 	.short	(.L_36 - .L_35)


	//   ....[0]....
.L_35:
        /*008c*/ 	.word	0x00001910


	//   ....[1]....
        /*0090*/ 	.word	0x000023e0


	//   ....[2]....
        /*0094*/ 	.word	0x000024d0


	//----- nvinfo : EIATTR_MBARRIER_INSTR_OFFSETS
	.align		4
.L_36:
        /*0098*/ 	.byte	0x04, 0x39
        /*009a*/ 	.short	(.L_38 - .L_37)


	//   ....[0]....
.L_37:
        /*009c*/ 	.word	0x00000540
        /*00a0*/ 	.word	0x000000ff
        /*00a4*/ 	.word	0x00000000
        /*00a8*/ 	.short	0x0100
        /*00aa*/ 	.byte	0x08
	.zero		1


	//   ....[1]....
        /*00ac*/ 	.word	0x00000550
        /*00b0*/ 	.word	0x000000ff
        /*00b4*/ 	.word	0x00000020
        /*00b8*/ 	.short	0x0100
        /*00ba*/ 	.byte	0x08
	.zero		1


	//   ....[2]....
        /*00bc*/ 	.word	0x00000560
        /*00c0*/ 	.word	0x000000ff
        /*00c4*/ 	.word	0x00000008
        /*00c8*/ 	.short	0x0100
        /*00ca*/ 	.byte	0x08
	.zero		1


	//   ....[3]....
        /*00cc*/ 	.word	0x00000570
        /*00d0*/ 	.word	0x000000ff
        /*00d4*/ 	.word	0x00000028
        /*00d8*/ 	.short	0x0100
        /*00da*/ 	.byte	0x08
	.zero		1


	//   ....[4]....
        /*00dc*/ 	.word	0x00000580
        /*00e0*/ 	.word	0x000000ff
        /*00e4*/ 	.word	0x00000010
        /*00e8*/ 	.short	0x0100
        /*00ea*/ 	.byte	0x08
	.zero		1


	//   ....[5]....
        /*00ec*/ 	.word	0x00000590
        /*00f0*/ 	.word	0x000000ff
        /*00f4*/ 	.word	0x00000030
        /*00f8*/ 	.short	0x0100
        /*00fa*/ 	.byte	0x08
	.zero		1


	//   ....[6]....
        /*00fc*/ 	.word	0x000005a0
        /*0100*/ 	.word	0x000000ff
        /*0104*/ 	.word	0x00000018
        /*0108*/ 	.short	0x0100
        /*010a*/ 	.byte	0x08
	.zero		1


	//   ....[7]....
        /*010c*/ 	.word	0x000005b0
        /*0110*/ 	.word	0x000000ff
        /*0114*/ 	.word	0x00000038
        /*0118*/ 	.short	0x0100
        /*011a*/ 	.byte	0x08
	.zero		1


	//   ....[8]....
        /*011c*/ 	.word	0x00000710
        /*0120*/ 	.word	0x000000ff
        /*0124*/ 	.word	0x00000040
        /*0128*/ 	.short	0x0100
        /*012a*/ 	.byte	0x08
	.zero		1


	//   ....[9]....
        /*012c*/ 	.word	0x00000720
        /*0130*/ 	.word	0x000000ff
        /*0134*/ 	.word	0x00000060
        /*0138*/ 	.short	0x0100
        /*013a*/ 	.byte	0x08
	.zero		1


	//   ....[10]....
        /*013c*/ 	.word	0x00000730
        /*0140*/ 	.word	0x000000ff
        /*0144*/ 	.word	0x00000048
        /*0148*/ 	.short	0x0100
        /*014a*/ 	.byte	0x08
	.zero		1


	//   ....[11]....
        /*014c*/ 	.word	0x00000740
        /*0150*/ 	.word	0x000000ff
        /*0154*/ 	.word	0x00000068
        /*0158*/ 	.short	0x0100
        /*015a*/ 	.byte	0x08
	.zero		1


	//   ....[12]....
        /*015c*/ 	.word	0x00000750
        /*0160*/ 	.word	0x000000ff
        /*0164*/ 	.word	0x00000050
        /*0168*/ 	.short	0x0100
        /*016a*/ 	.byte	0x08
	.zero		1


	//   ....[13]....
        /*016c*/ 	.word	0x00000760
        /*0170*/ 	.word	0x000000ff
        /*0174*/ 	.word	0x00000070
        /*0178*/ 	.short	0x0100
        /*017a*/ 	.byte	0x08
	.zero		1


	//   ....[14]....
        /*017c*/ 	.word	0x00000770
        /*0180*/ 	.word	0x000000ff
        /*0184*/ 	.word	0x00000058
        /*0188*/ 	.short	0x0100
        /*018a*/ 	.byte	0x08
	.zero		1


	//   ....[15]....
        /*018c*/ 	.word	0x00000780
        /*0190*/ 	.word	0x000000ff
        /*0194*/ 	.word	0x00000078
        /*0198*/ 	.short	0x0100
        /*019a*/ 	.byte	0x08
	.zero		1


	//   ....[16]....
        /*019c*/ 	.word	0x00000bc0
        /*01a0*/ 	.word	0x000000ff
        /*01a4*/ 	.word	0x00000080
        /*01a8*/ 	.short	0x0100
        /*01aa*/ 	.byte	0x06
	.zero		1


	//   ....[17]....
        /*01ac*/ 	.word	0x00000c30
        /*01b0*/ 	.word	0x000000ff
        /*01b4*/ 	.word	0x00000088
        /*01b8*/ 	.short	0x0100
        /*01ba*/ 	.byte	0x06
	.zero		1


	//   ....[18]....
        /*01bc*/ 	.word	0x00001990
        /*01c0*/ 	.word	0x00000003
        /*01c4*/ 	.word	0x00000000
        /*01c8*/ 	.short	0x010a
        /*01ca*/ 	.byte	0x3f
	.zero		1


	//   ....[19]....
        /*01cc*/ 	.word	0x000019d0
        /*01d0*/ 	.word	0x00000003
        /*01d4*/ 	.word	0x00000000
        /*01d8*/ 	.short	0x010a
        /*01da*/ 	.byte	0x3f
	.zero		1


	//   ....[20]....
        /*01dc*/ 	.word	0x00001d70
        /*01e0*/ 	.word	0x000000ff
        /*01e4*/ 	.word	0x00000000
        /*01e8*/ 	.short	0x010a
        /*01ea*/ 	.byte	0x04
	.zero		1


	//   ....[21]....
        /*01ec*/ 	.word	0x00001db0
        /*01f0*/ 	.word	0x000000ff
        /*01f4*/ 	.word	0x00000000
        /*01f8*/ 	.short	0x010a
        /*01fa*/ 	.byte	0x04
	.zero		1


	//   ....[22]....
        /*01fc*/ 	.word	0x00002040
        /*0200*/ 	.word	0x00000004
        /*0204*/ 	.word	0x00000000
        /*0208*/ 	.short	0x0101
        /*020a*/ 	.byte	0x3f
	.zero		1


	//   ....[23]....
        /*020c*/ 	.word	0x00002230
        /*0210*/ 	.word	0x00000000
        /*0214*/ 	.word	0x00000000
        /*0218*/ 	.short	0x0101
        /*021a*/ 	.byte	0x3f
	.zero		1


	//   ....[24]....
        /*021c*/ 	.word	0x00002990
        /*0220*/ 	.word	0x000000ff
        /*0224*/ 	.word	0x00000040
        /*0228*/ 	.short	0x010a
        /*022a*/ 	.byte	0x2d
	.zero		1


	//   ....[25]....
        /*022c*/ 	.word	0x00003190
        /*0230*/ 	.word	0x000000ff
        /*0234*/ 	.word	0x00000000
        /*0238*/ 	.short	0x0101
        /*023a*/ 	.byte	0x04
	.zero		1


	//   ....[26]....
        /*023c*/ 	.word	0x00003260
        /*0240*/ 	.word	0x00000004
        /*0244*/ 	.word	0x00000040
        /*0248*/ 	.short	0x010a
        /*024a*/ 	.byte	0x3f
	.zero		1


	//   ....[27]....
        /*024c*/ 	.word	0x000038a0
        /*0250*/ 	.word	0x000000ff
        /*0254*/ 	.word	0x00000000
        /*0258*/ 	.short	0x0101
        /*025a*/ 	.byte	0x04
	.zero		1


	//   ....[28]....
        /*025c*/ 	.word	0x00003990
        /*0260*/ 	.word	0x00000004
        /*0264*/ 	.word	0x00000040
        /*0268*/ 	.short	0x010a
        /*026a*/ 	.byte	0x3f
	.zero		1


	//   ....[29]....
        /*026c*/ 	.word	0x00003ff0
        /*0270*/ 	.word	0x000000ff
        /*0274*/ 	.word	0x00000000
        /*0278*/ 	.short	0x0101
        /*027a*/ 	.byte	0x04
	.zero		1


	//   ....[30]....
        /*027c*/ 	.word	0x000040d0
        /*0280*/ 	.word	0x00000005
        /*0284*/ 	.word	0x00000040
        /*0288*/ 	.short	0x010a
        /*028a*/ 	.byte	0x3f
	.zero		1


	//   ....[31]....
        /*028c*/ 	.word	0x00004740
        /*0290*/ 	.word	0x000000ff
        /*0294*/ 	.word	0x00000000
        /*0298*/ 	.short	0x0101
        /*029a*/ 	.byte	0x04
	.zero		1


	//   ....[32]....
        /*029c*/ 	.word	0x00004820
        /*02a0*/ 	.word	0x00000004
        /*02a4*/ 	.word	0x00000040
        /*02a8*/ 	.short	0x010a
        /*02aa*/ 	.byte	0x3f
	.zero		1


	//   ....[33]....
        /*02ac*/ 	.word	0x00004e70
        /*02b0*/ 	.word	0x000000ff
        /*02b4*/ 	.word	0x00000000
        /*02b8*/ 	.short	0x0101
        /*02ba*/ 	.byte	0x04
	.zero		1


	//   ....[34]....
        /*02bc*/ 	.word	0x00004f50
        /*02c0*/ 	.word	0x00000004
        /*02c4*/ 	.word	0x00000040
        /*02c8*/ 	.short	0x010a
        /*02ca*/ 	.byte	0x3f
	.zero		1


	//   ....[35]....
        /*02cc*/ 	.word	0x000055a0
        /*02d0*/ 	.word	0x000000ff
        /*02d4*/ 	.word	0x00000000
        /*02d8*/ 	.short	0x0101
        /*02da*/ 	.byte	0x04
	.zero		1


	//   ....[36]....
        /*02dc*/ 	.word	0x00005680
        /*02e0*/ 	.word	0x00000004
        /*02e4*/ 	.word	0x00000040
        /*02e8*/ 	.short	0x010a
        /*02ea*/ 	.byte	0x3f
	.zero		1


	//   ....[37]....
        /*02ec*/ 	.word	0x00005cd0
        /*02f0*/ 	.word	0x000000ff
        /*02f4*/ 	.word	0x00000000
        /*02f8*/ 	.short	0x0101
        /*02fa*/ 	.byte	0x04
	.zero		1


	//   ....[38]....
        /*02fc*/ 	.word	0x00005da0
        /*0300*/ 	.word	0x00000004
        /*0304*/ 	.word	0x00000040
        /*0308*/ 	.short	0x010a
        /*030a*/ 	.byte	0x3f
	.zero		1


	//   ....[39]....
        /*030c*/ 	.word	0x000063b0
        /*0310*/ 	.word	0x000000ff
        /*0314*/ 	.word	0x00000000
        /*0318*/ 	.short	0x0101
        /*031a*/ 	.byte	0x04
	.zero		1


	//   ....[40]....
        /*031c*/ 	.word	0x00006d70
        /*0320*/ 	.word	0x000000ff
        /*0324*/ 	.word	0x00000000
        /*0328*/ 	.short	0x0101
        /*032a*/ 	.byte	0x04
	.zero		1


	//   ....[41]....
        /*032c*/ 	.word	0x00007380
        /*0330*/ 	.word	0x000000ff
        /*0334*/ 	.word	0x00000088
        /*0338*/ 	.short	0x010a
        /*033a*/ 	.byte	0x04
	.zero		1


	//   ....[42]....
        /*033c*/ 	.word	0x00007780
        /*0340*/ 	.word	0x000000ff
        /*0344*/ 	.word	0x00000060
        /*0348*/ 	.short	0x010a
        /*034a*/ 	.byte	0x0d
	.zero		1


	//   ....[43]....
        /*034c*/ 	.word	0x00007870
        /*0350*/ 	.word	0x000000ff
        /*0354*/ 	.word	0x00000040
        /*0358*/ 	.short	0x010b
        /*035a*/ 	.byte	0x0d
	.zero		1


	//   ....[44]....
        /*035c*/ 	.word	0x000078d0
        /*0360*/ 	.word	0x000000ff
        /*0364*/ 	.word	0x00000000
        /*0368*/ 	.short	0x0101
        /*036a*/ 	.byte	0x10
	.zero		1


	//   ....[45]....
        /*036c*/ 	.word	0x00007900
        /*0370*/ 	.word	0x000000ff
        /*0374*/ 	.word	0x00000068
        /*0378*/ 	.short	0x010a
        /*037a*/ 	.byte	0x0d
	.zero		1


	//   ....[46]....
        /*037c*/ 	.word	0x00007a10
        /*0380*/ 	.word	0x000000ff
        /*0384*/ 	.word	0x00000048
        /*0388*/ 	.short	0x010b
        /*038a*/ 	.byte	0x0d
	.zero		1


	//   ....[47]....
        /*038c*/ 	.word	0x00007a70
        /*0390*/ 	.word	0x000000ff
        /*0394*/ 	.word	0x00000000
        /*0398*/ 	.short	0x0101
        /*039a*/ 	.byte	0x12
	.zero		1


	//   ....[48]....
        /*039c*/ 	.word	0x00007aa0
        /*03a0*/ 	.word	0x000000ff
        /*03a4*/ 	.word	0x00000070
        /*03a8*/ 	.short	0x010a
        /*03aa*/ 	.byte	0x0d
	.zero		1


	//   ....[49]....
        /*03ac*/ 	.word	0x00007bb0
        /*03b0*/ 	.word	0x000000ff
        /*03b4*/ 	.word	0x00000050
        /*03b8*/ 	.short	0x010b
        /*03ba*/ 	.byte	0x0d
	.zero		1


	//   ....[50]....
        /*03bc*/ 	.word	0x00007c10
        /*03c0*/ 	.word	0x000000ff
        /*03c4*/ 	.word	0x00000000
        /*03c8*/ 	.short	0x0101
        /*03ca*/ 	.byte	0x15
	.zero		1


	//   ....[51]....
        /*03cc*/ 	.word	0x00007c40
        /*03d0*/ 	.word	0x000000ff
        /*03d4*/ 	.word	0x00000078
        /*03d8*/ 	.short	0x010a
        /*03da*/ 	.byte	0x0d
	.zero		1


	//   ....[52]....
        /*03dc*/ 	.word	0x00007d50
        /*03e0*/ 	.word	0x000000ff
        /*03e4*/ 	.word	0x00000058
        /*03e8*/ 	.short	0x010b
        /*03ea*/ 	.byte	0x0d
	.zero		1


	//   ....[53]....
        /*03ec*/ 	.word	0x00007db0
        /*03f0*/ 	.word	0x000000ff
        /*03f4*/ 	.word	0x00000000
        /*03f8*/ 	.short	0x0101
        /*03fa*/ 	.byte	0x1d
	.zero		1


	//   ....[54]....
        /*03fc*/ 	.word	0x00007df0
        /*0400*/ 	.word	0x000000ff
        /*0404*/ 	.word	0x00000060
        /*0408*/ 	.short	0x010a
        /*040a*/ 	.byte	0x0d
	.zero		1


	//   ....[55]....
        /*040c*/ 	.word	0x00007ef0
        /*0410*/ 	.word	0x000000ff
        /*0414*/ 	.word	0x00000040
        /*0418*/ 	.short	0x010b
        /*041a*/ 	.byte	0x0d
	.zero		1


	//   ....[56]....
        /*041c*/ 	.word	0x00007f30
        /*0420*/ 	.word	0x000000ff
        /*0424*/ 	.word	0x00000000
        /*0428*/ 	.short	0x0101
        /*042a*/ 	.byte	0x10
	.zero		1


	//   ....[57]....
        /*042c*/ 	.word	0x00007f60
        /*0430*/ 	.word	0x000000ff
        /*0434*/ 	.word	0x00000068
        /*0438*/ 	.short	0x010a
        /*043a*/ 	.byte	0x0d
	.zero		1


	//   ....[58]....
        /*043c*/ 	.word	0x00008060
        /*0440*/ 	.word	0x000000ff
        /*0444*/ 	.word	0x00000048
        /*0448*/ 	.short	0x010b
        /*044a*/ 	.byte	0x0d
	.zero		1


	//   ....[59]....
        /*044c*/ 	.word	0x000080a0
        /*0450*/ 	.word	0x000000ff
        /*0454*/ 	.word	0x00000000
        /*0458*/ 	.short	0x0101
        /*045a*/ 	.byte	0x12
	.zero		1


	//   ....[60]....
        /*045c*/ 	.word	0x000080d0
        /*0460*/ 	.word	0x000000ff
        /*0464*/ 	.word	0x00000070
        /*0468*/ 	.short	0x010a
        /*046a*/ 	.byte	0x0d
	.zero		1


	//   ....[61]....
        /*046c*/ 	.word	0x000081d0
        /*0470*/ 	.word	0x000000ff
        /*0474*/ 	.word	0x00000050
        /*0478*/ 	.short	0x010b
        /*047a*/ 	.byte	0x0d
	.zero		1


	//   ....[62]....
        /*047c*/ 	.word	0x00008210
        /*0480*/ 	.word	0x000000ff
        /*0484*/ 	.word	0x00000000
        /*0488*/ 	.short	0x0101
        /*048a*/ 	.byte	0x15
	.zero		1


	//   ....[63]....
        /*048c*/ 	.word	0x00008240
        /*0490*/ 	.word	0x000000ff
        /*0494*/ 	.word	0x00000078
        /*0498*/ 	.short	0x010a
        /*049a*/ 	.byte	0x0d
	.zero		1


	//   ....[64]....
        /*049c*/ 	.word	0x00008340
        /*04a0*/ 	.word	0x000000ff
        /*04a4*/ 	.word	0x00000058
        /*04a8*/ 	.short	0x010b
        /*04aa*/ 	.byte	0x0d
	.zero		1


	//   ....[65]....
        /*04ac*/ 	.word	0x00008390
        /*04b0*/ 	.word	0x000000ff
        /*04b4*/ 	.word	0x00000000
        /*04b8*/ 	.short	0x0101
        /*04ba*/ 	.byte	0x1d
	.zero		1


	//   ....[66]....
        /*04bc*/ 	.word	0x00008a50
        /*04c0*/ 	.word	0x00000000
        /*04c4*/ 	.word	0x00000060
        /*04c8*/ 	.short	0x010a
        /*04ca*/ 	.byte	0x3f
	.zero		1


	//   ....[67]....
        /*04cc*/ 	.word	0x00008a90
        /*04d0*/ 	.word	0x00000000
        /*04d4*/ 	.word	0x00000068
        /*04d8*/ 	.short	0x010a
        /*04da*/ 	.byte	0x3f
	.zero		1


	//   ....[68]....
        /*04dc*/ 	.word	0x00008ad0
        /*04e0*/ 	.word	0x00000000
        /*04e4*/ 	.word	0x00000070
        /*04e8*/ 	.short	0x010a
        /*04ea*/ 	.byte	0x3f
	.zero		1


	//   ....[69]....
        /*04ec*/ 	.word	0x00008b30
        /*04f0*/ 	.word	0x00000000
        /*04f4*/ 	.word	0x00000078
        /*04f8*/ 	.short	0x010a
        /*04fa*/ 	.byte	0x3f
	.zero		1


	//   ....[70]....
        /*04fc*/ 	.word	0x00008e80
        /*0500*/ 	.word	0x0000000e
        /*0504*/ 	.word	0x00000020
        /*0508*/ 	.short	0x010a
        /*050a*/ 	.byte	0x3f
	.zero		1


	//   ....[71]....
        /*050c*/ 	.word	0x00009230
        /*0510*/ 	.word	0x00000004
        /*0514*/ 	.word	0x00000088
        /*0518*/ 	.short	0x0101
        /*051a*/ 	.byte	0x3f
	.zero		1


	//   ....[72]....
        /*051c*/ 	.word	0x00009940
        /*0520*/ 	.word	0x00000005
        /*0524*/ 	.word	0x00000000
        /*0528*/ 	.short	0x010a
        /*052a*/ 	.byte	0x3f
	.zero		1


	//   ....[73]....
        /*052c*/ 	.word	0x000099c0
        /*0530*/ 	.word	0x00000007
        /*0534*/ 	.word	0x00000000
        /*0538*/ 	.short	0x010a
        /*053a*/ 	.byte	0x3f
	.zero		1


	//   ....[74]....
        /*053c*/ 	.word	0x00009a50
        /*0540*/ 	.word	0x00000006
        /*0544*/ 	.word	0x00000000
        /*0548*/ 	.short	0x010a
        /*054a*/ 	.byte	0x3f
	.zero		1


	//   ....[75]....
        /*054c*/ 	.word	0x00009ae0
        /*0550*/ 	.word	0x00000003
        /*0554*/ 	.word	0x00000000
        /*0558*/ 	.short	0x010a
        /*055a*/ 	.byte	0x3f
	.zero		1


	//   ....[76]....
        /*055c*/ 	.word	0x00009b40
        /*0560*/ 	.word	0x00000003
        /*0564*/ 	.word	0x00000000
        /*0568*/ 	.short	0x010a
        /*056a*/ 	.byte	0x3f
	.zero		1


	//   ....[77]....
        /*056c*/ 	.word	0x00009ba0
        /*0570*/ 	.word	0x00000005
        /*0574*/ 	.word	0x00000000
        /*0578*/ 	.short	0x010a
        /*057a*/ 	.byte	0x3f
	.zero		1


	//   ....[78]....
        /*057c*/ 	.word	0x00009c00
        /*0580*/ 	.word	0x00000004
        /*0584*/ 	.word	0x00000040
        /*0588*/ 	.short	0x010a
        /*058a*/ 	.byte	0x3f
	.zero		1


	//   ....[79]....
        /*058c*/ 	.word	0x00009c50
        /*0590*/ 	.word	0x00000004
        /*0594*/ 	.word	0x00000040
        /*0598*/ 	.short	0x010a
        /*059a*/ 	.byte	0x3f
	.zero		1


	//   ....[80]....
        /*059c*/ 	.word	0x00009ca0
        /*05a0*/ 	.word	0x00000004
        /*05a4*/ 	.word	0x00000040
        /*05a8*/ 	.short	0x010a
        /*05aa*/ 	.byte	0x3f
	.zero		1


	//   ....[81]....
        /*05ac*/ 	.word	0x00009cf0
        /*05b0*/ 	.word	0x00000005
        /*05b4*/ 	.word	0x00000040
        /*05b8*/ 	.short	0x010a
        /*05ba*/ 	.byte	0x3f
	.zero		1


	//   ....[82]....
        /*05bc*/ 	.word	0x00009d40
        /*05c0*/ 	.word	0x00000004
        /*05c4*/ 	.word	0x00000040
        /*05c8*/ 	.short	0x010a
        /*05ca*/ 	.byte	0x3f
	.zero		1


	//   ....[83]....
        /*05cc*/ 	.word	0x00009d90
        /*05d0*/ 	.word	0x00000004
        /*05d4*/ 	.word	0x00000040
        /*05d8*/ 	.short	0x010a
        /*05da*/ 	.byte	0x3f
	.zero		1


	//   ....[84]....
        /*05dc*/ 	.word	0x00009de0
        /*05e0*/ 	.word	0x00000004
        /*05e4*/ 	.word	0x00000040
        /*05e8*/ 	.short	0x010a
        /*05ea*/ 	.byte	0x3f
	.zero		1


	//   ....[85]....
        /*05ec*/ 	.word	0x00009e30
        /*05f0*/ 	.word	0x00000004
        /*05f4*/ 	.word	0x00000040
        /*05f8*/ 	.short	0x010a
        /*05fa*/ 	.byte	0x3f
	.zero		1


	//   ....[86]....
        /*05fc*/ 	.word	0x00009e90
        /*0600*/ 	.word	0x00000003
        /*0604*/ 	.word	0x00000088
        /*0608*/ 	.short	0x010a
        /*060a*/ 	.byte	0x3f
	.zero		1


	//   ....[87]....
        /*060c*/ 	.word	0x00009ef0
        /*0610*/ 	.word	0x00000005
        /*0614*/ 	.word	0x00000060
        /*0618*/ 	.short	0x010a
        /*061a*/ 	.byte	0x3f
	.zero		1


	//   ....[88]....
        /*061c*/ 	.word	0x00009f50
        /*0620*/ 	.word	0x00000005
        /*0624*/ 	.word	0x00000068
        /*0628*/ 	.short	0x010a
        /*062a*/ 	.byte	0x3f
	.zero		1


	//   ....[89]....
        /*062c*/ 	.word	0x00009fb0
        /*0630*/ 	.word	0x00000005
        /*0634*/ 	.word	0x00000070
        /*0638*/ 	.short	0x010a
        /*063a*/ 	.byte	0x3f
	.zero		1


	//   ....[90]....
        /*063c*/ 	.word	0x0000a010
        /*0640*/ 	.word	0x00000005
        /*0644*/ 	.word	0x00000078
        /*0648*/ 	.short	0x010a
        /*064a*/ 	.byte	0x3f
	.zero		1


	//   ....[91]....
        /*064c*/ 	.word	0x0000a070
        /*0650*/ 	.word	0x00000005
        /*0654*/ 	.word	0x00000060
        /*0658*/ 	.short	0x010a
        /*065a*/ 	.byte	0x3f
	.zero		1


	//   ....[92]....
        /*065c*/ 	.word	0x0000a0d0
        /*0660*/ 	.word	0x00000005
        /*0664*/ 	.word	0x00000068
        /*0668*/ 	.short	0x010a
        /*066a*/ 	.byte	0x3f
	.zero		1


	//   ....[93]....
        /*066c*/ 	.word	0x0000a130
        /*0670*/ 	.word	0x00000005
        /*0674*/ 	.word	0x00000070
        /*0678*/ 	.short	0x010a
        /*067a*/ 	.byte	0x3f
	.zero		1


	//   ....[94]....
        /*067c*/ 	.word	0x0000a190
        /*0680*/ 	.word	0x00000005
        /*0684*/ 	.word	0x00000078
        /*0688*/ 	.short	0x010a
        /*068a*/ 	.byte	0x3f
	.zero		1


	//   ....[95]....
        /*068c*/ 	.word	0x0000a1e0
        /*0690*/ 	.word	0x00000000
        /*0694*/ 	.word	0x00000060
        /*0698*/ 	.short	0x010a
        /*069a*/ 	.byte	0x3f
	.zero		1


	//   ....[96]....
        /*069c*/ 	.word	0x0000a230
        /*06a0*/ 	.word	0x00000000
        /*06a4*/ 	.word	0x00000068
        /*06a8*/ 	.short	0x010a
        /*06aa*/ 	.byte	0x3f
	.zero		1


	//   ....[97]....
        /*06ac*/ 	.word	0x0000a280
        /*06b0*/ 	.word	0x00000000
        /*06b4*/ 	.word	0x00000070
        /*06b8*/ 	.short	0x010a
        /*06ba*/ 	.byte	0x3f
	.zero		1


	//   ....[98]....
        /*06bc*/ 	.word	0x0000a350
        /*06c0*/ 	.word	0x0000000e
        /*06c4*/ 	.word	0x00000020
        /*06c8*/ 	.short	0x010a
        /*06ca*/ 	.byte	0x3f
	.zero		1


	//   ....[99]....
        /*06cc*/ 	.word	0x0000a420
        /*06d0*/ 	.word	0x00000005
        /*06d4*/ 	.word	0x00000000
        /*06d8*/ 	.short	0x010a
        /*06da*/ 	.byte	0x3f
	.zero		1


	//   ....[100]....
        /*06dc*/ 	.word	0x0000a470
        /*06e0*/ 	.word	0x00000007
        /*06e4*/ 	.word	0x00000000
        /*06e8*/ 	.short	0x010a
        /*06ea*/ 	.byte	0x3f
	.zero		1


	//   ....[101]....
        /*06ec*/ 	.word	0x0000a4c0
        /*06f0*/ 	.word	0x00000006
        /*06f4*/ 	.word	0x00000000
        /*06f8*/ 	.short	0x010a
        /*06fa*/ 	.byte	0x3f
	.zero		1


	//----- nvinfo : EIATTR_NUM_MBARRIERS
	.align		4
.L_38:
        /*06fc*/ 	.byte	0x03, 0x38
        /*06fe*/ 	.short	0x0012


	//----- nvinfo : EIATTR_EXIT_INSTR_OFFSETS
	.align		4
        /*0700*/ 	.byte	0x04, 0x1c
        /*0702*/ 	.short	(.L_40 - .L_39)


	//   ....[0]....
.L_39:
        /*0704*/ 	.word	0x00009b30


	//----- nvinfo : EIATTR_MAX_THREADS
	.align		4
.L_40:
        /*0708*/ 	.byte	0x04, 0x05
        /*070a*/ 	.short	(.L_42 - .L_41)
.L_41:
        /*070c*/ 	.word	0x00000180
        /*0710*/ 	.word	0x00000001
        /*0714*/ 	.word	0x00000001


	//----- nvinfo : EIATTR_CRS_STACK_SIZE
	.align		4
.L_42:
        /*0718*/ 	.byte	0x04, 0x1e
        /*071a*/ 	.short	(.L_44 - .L_43)
.L_43:
        /*071c*/ 	.word	0x00000000


	//----- nvinfo : EIATTR_CBANK_PARAM_SIZE
	.align		4
.L_44:
        /*0720*/ 	.byte	0x03, 0x19
        /*0722*/ 	.short	0x0770


	//----- nvinfo : EIATTR_PARAM_CBANK
	.align		4
        /*0724*/ 	.byte	0x04, 0x0a
        /*0726*/ 	.short	(.L_46 - .L_45)
	.align		4
.L_45:
        /*0728*/ 	.word	index@(.nv.constant0._ZN7cutlass13device_kernelINS_4gemm6kernel13GemmUniversalIN4cute5tupleIJiiiiEEENS1_10collective13CollectiveMmaINS1_34MainloopSm90TmaGmmaWarpSpecializedILi4ENS5_IJNS4_1CILi2EEENSA_ILi1EEESC_EEENS1_35KernelTmaWarpSpecializedCooperativeEEENS5_IJNSA_ILi128EEENSA_ILi256EEENSA_ILi64EEEEEENS_10bfloat16_tENS5_IJlSC_lEEESK_SL_NS4_8TiledMMAINS4_8MMA_AtomIJNS4_4SM904GMMA28MMA_64x256x16_F32BF16BF16_SSILNSP_5MajorE0ELSR_0ELNSP_7ScaleInE1ELSS_1EEEEEENS4_6LayoutISD_NS5_IJSC_NSA_ILi0EEESW_EEEEENS5_IJNS4_10UnderscoreESZ_SZ_EEEEENS4_13SM90_TMA_LOADENS4_14ComposedLayoutINS4_7SwizzleILi3ELi4ELi3EEENS4_18smem_ptr_flag_bitsILi16EEENSV_INS5_IJNSA_ILi8EEESI_EEENS5_IJSI_SC_EEEEEEEvNS4_8identityENS4_23SM90_TMA_LOAD_MULTICASTES1C_vS1D_EENS_8epilogue10collective18CollectiveEpilogueINS1G_22Sm90TmaWarpSpecializedILi4ELi2ELi16ELb1ELb0EEEJSJ_NS5_IJSG_NSA_ILi32EEEEEESK_SL_SK_SL_NS1G_6fusion15FusionCallbacksIS1K_NS1N_13LinCombEltActINS1G_6thread4ReLuESK_fSK_fLNS_15FloatRoundStyleE2EEESJ_S1M_JEEES12_NS13_INS14_ILi2ELi4ELi3EEES17_NSV_INS5_IJS18_S1L_EEENS5_IJS1L_SC_EEEEEEENS4_17SM75_U32x4_LDSM_NENS4_14SM90_TMA_STOREES1Z_NS4_17SM90_U32x4_STSM_NENS4_9Copy_AtomIJS22_NS_6half_tEEEEvEEEvvEEEEvNT_6ParamsE)
        /*072c*/ 	.short	0x0210
        /*072e*/ 	.short	0x0770


	//----- nvinfo : EIATTR_SW_WAR
	.align		4
.L_46:
        /*0730*/ 	.byte	0x04, 0x36
        /*0732*/ 	.short	(.L_48 - .L_47)
.L_47:
        /*0734*/ 	.word	0x00000008
.L_48:


//--------------------- .nv.callgraph             --------------------------
	.section	.nv.callgraph,"",@"SHT_CUDA_CALLGRAPH"
	.align	4
	.sectionentsize	8
	.align		4
        /*0000*/ 	.word	0x00000000
	.align		4
        /*0004*/ 	.word	0xffffffff
	.align		4
        /*0008*/ 	.word	index@(_ZN7cutlass13device_kernelINS_4gemm6kernel13GemmUniversalIN4cute5tupleIJiiiiEEENS1_10collective13CollectiveMmaINS1_34MainloopSm90TmaGmmaWarpSpecializedILi4ENS5_IJNS4_1CILi2EEENSA_ILi1EEESC_EEENS1_35KernelTmaWarpSpecializedCooperativeEEENS5_IJNSA_ILi128EEENSA_ILi256EEENSA_ILi64EEEEEENS_10bfloat16_tENS5_IJlSC_lEEESK_SL_NS4_8TiledMMAINS4_8MMA_AtomIJNS4_4SM904GMMA28MMA_64x256x16_F32BF16BF16_SSILNSP_5MajorE0ELSR_0ELNSP_7ScaleInE1ELSS_1EEEEEENS4_6LayoutISD_NS5_IJSC_NSA_ILi0EEESW_EEEEENS5_IJNS4_10UnderscoreESZ_SZ_EEEEENS4_13SM90_TMA_LOADENS4_14ComposedLayoutINS4_7SwizzleILi3ELi4ELi3EEENS4_18smem_ptr_flag_bitsILi16EEENSV_INS5_IJNSA_ILi8EEESI_EEENS5_IJSI_SC_EEEEEEEvNS4_8identityENS4_23SM90_TMA_LOAD_MULTICASTES1C_vS1D_EENS_8epilogue10collective18CollectiveEpilogueINS1G_22Sm90TmaWarpSpecializedILi4ELi2ELi16ELb1ELb0EEEJSJ_NS5_IJSG_NSA_ILi32EEEEEESK_SL_SK_SL_NS1G_6fusion15FusionCallbacksIS1K_NS1N_13LinCombEltActINS1G_6thread4ReLuESK_fSK_fLNS_15FloatRoundStyleE2EEESJ_S1M_JEEES12_NS13_INS14_ILi2ELi4ELi3EEES17_NSV_INS5_IJS18_S1L_EEENS5_IJS1L_SC_EEEEEEENS4_17SM75_U32x4_LDSM_NENS4_14SM90_TMA_STOREES1Z_NS4_17SM90_U32x4_STSM_NENS4_9Copy_AtomIJS22_NS_6half_tEEEEvEEEvvEEEEvNT_6ParamsE)
	.align		4
        /*000c*/ 	.word	index@(__assertfail)
	.align		4
        /*0010*/ 	.word	0x00000000
	.align		4
        /*0014*/ 	.word	0xfffffffe
	.align		4
        /*0018*/ 	.word	0x00000000
	.align		4
        /*001c*/ 	.word	0xfffffffd
	.align		4
        /*0020*/ 	.word	0x00000000
	.align		4
        /*0024*/ 	.word	0xfffffffc


//--------------------- .nv.constant4             --------------------------
	.section	.nv.constant4,"a",@progbits
	.align	8
	.align		8
.nv.constant4:
        /*0000*/ 	.dword	__assertfail
	.align		8
        /*0008*/ 	.dword	__unnamed_1
	.align		8
        /*0010*/ 	.dword	__unnamed_2
	.align		8
        /*0018*/ 	.dword	_ZN39_INTERNAL_5642be51_4_k_cu_63727bae_36234cuda3std3__45__cpo5beginE
	.align		8
        /*0020*/ 	.dword	_ZN39_INTERNAL_5642be51_4_k_cu_63727bae_36234cuda3std3__45__cpo3endE
	.align		8
        /*0028*/ 	.dword	_ZN39_INTERNAL_5642be51_4_k_cu_63727bae_36234cuda3std3__45__cpo6cbeginE
	.align		8
        /*0030*/ 	.dword	_ZN39_INTERNAL_5642be51_4_k_cu_63727bae_36234cuda3std3__45__cpo4cendE
	.align		8
        /*0038*/ 	.dword	_ZN39_INTERNAL_5642be51_4_k_cu_63727bae_36234cuda3std3__441_GLOBAL__N__5642be51_4_k_cu_63727bae_36236ignoreE
	.align		8
        /*0040*/ 	.dword	_ZN39_INTERNAL_5642be51_4_k_cu_63727bae_36234cuda3std3__419piecewise_constructE
	.align		8
        /*0048*/ 	.dword	_ZN39_INTERNAL_5642be51_4_k_cu_63727bae_36234cuda3std3__48in_placeE
	.align		8
        /*0050*/ 	.dword	_ZN39_INTERNAL_5642be51_4_k_cu_63727bae_36234cuda3std6ranges3__45__cpo4swapE
	.align		8
        /*0058*/ 	.dword	_ZN39_INTERNAL_5642be51_4_k_cu_63727bae_36234cuda3std6ranges3__45__cpo9iter_moveE
	.align		8
        /*0060*/ 	.dword	_ZN39_INTERNAL_5642be51_4_k_cu_63727bae_36234cute7productE
	.align		8
        /*0068*/ 	.dword	_ZN39_INTERNAL_5642be51_4_k_cu_63727bae_36234cute1_E
	.align		8
        /*0070*/ 	.dword	$str$22
	.align		8
        /*0078*/ 	.dword	$str$23
	.align		8
        /*0080*/ 	.dword	$str$26
	.align		8
        /*0088*/ 	.dword	$str$27


//--------------------- .text._ZN7cutlass13device_kernelINS_4gemm6kernel13GemmUniversalIN4cute5tupleIJiiiiEEENS1_10collective13CollectiveMmaINS1_34MainloopSm90TmaGmmaWarpSpecializedILi4ENS5_IJNS4_1CILi2EEENSA_ILi1EEESC_EEENS1_35KernelTmaWarpSpecializedCooperativeEEENS5_IJNSA_ILi128EEENSA_ILi256EEENSA_ILi64EEEEEENS_10bfloat16_tENS5_IJlSC_lEEESK_SL_NS4_8TiledMMAINS4_8MMA_AtomIJNS4_4SM904GMMA28MMA_64x256x16_F32BF16BF16_SSILNSP_5MajorE0ELSR_0ELNSP_7ScaleInE1ELSS_1EEEEEENS4_6LayoutISD_NS5_IJSC_NSA_ILi0EEESW_EEEEENS5_IJNS4_10UnderscoreESZ_SZ_EEEEENS4_13SM90_TMA_LOADENS4_14ComposedLayoutINS4_7SwizzleILi3ELi4ELi3EEENS4_18smem_ptr_flag_bitsILi16EEENSV_INS5_IJNSA_ILi8EEESI_EEENS5_IJSI_SC_EEEEEEEvNS4_8identityENS4_23SM90_TMA_LOAD_MULTICASTES1C_vS1D_EENS_8epilogue10collective18CollectiveEpilogueINS1G_22Sm90TmaWarpSpecializedILi4ELi2ELi16ELb1ELb0EEEJSJ_NS5_IJSG_NSA_ILi32EEEEEESK_SL_SK_SL_NS1G_6fusion15FusionCallbacksIS1K_NS1N_13LinCombEltActINS1G_6thread4ReLuESK_fSK_fLNS_15FloatRoundStyleE2EEESJ_S1M_JEEES12_NS13_INS14_ILi2ELi4ELi3EEES17_NSV_INS5_IJS18_S1L_EEENS5_IJS1L_SC_EEEEEEENS4_17SM75_U32x4_LDSM_NENS4_14SM90_TMA_STOREES1Z_NS4_17SM90_U32x4_STSM_NENS4_9Copy_AtomIJS22_NS_6half_tEEEEvEEEvvEEEEvNT_6ParamsE --------------------------
	.section	.text._ZN7cutlass13device_kernelINS_4gemm6kernel13GemmUniversalIN4cute5tupleIJiiiiEEENS1_10collective13CollectiveMmaINS1_34MainloopSm90TmaGmmaWarpSpecializedILi4ENS5_IJNS4_1CILi2EEENSA_ILi1EEESC_EEENS1_35KernelTmaWarpSpecializedCooperativeEEENS5_IJNSA_ILi128EEENSA_ILi256EEENSA_ILi64EEEEEENS_10bfloat16_tENS5_IJlSC_lEEESK_SL_NS4_8TiledMMAINS4_8MMA_AtomIJNS4_4SM904GMMA28MMA_64x256x16_F32BF16BF16_SSILNSP_5MajorE0ELSR_0ELNSP_7ScaleInE1ELSS_1EEEEEENS4_6LayoutISD_NS5_IJSC_NSA_ILi0EEESW_EEEEENS5_IJNS4_10UnderscoreESZ_SZ_EEEEENS4_13SM90_TMA_LOADENS4_14ComposedLayoutINS4_7SwizzleILi3ELi4ELi3EEENS4_18smem_ptr_flag_bitsILi16EEENSV_INS5_IJNSA_ILi8EEESI_EEENS5_IJSI_SC_EEEEEEEvNS4_8identityENS4_23SM90_TMA_LOAD_MULTICASTES1C_vS1D_EENS_8epilogue10collective18CollectiveEpilogueINS1G_22Sm90TmaWarpSpecializedILi4ELi2ELi16ELb1ELb0EEEJSJ_NS5_IJSG_NSA_ILi32EEEEEESK_SL_SK_SL_NS1G_6fusion15FusionCallbacksIS1K_NS1N_13LinCombEltActINS1G_6thread4ReLuESK_fSK_fLNS_15FloatRoundStyleE2EEESJ_S1M_JEEES12_NS13_INS14_ILi2ELi4ELi3EEES17_NSV_INS5_IJS18_S1L_EEENS5_IJS1L_SC_EEEEEEENS4_17SM75_U32x4_LDSM_NENS4_14SM90_TMA_STOREES1Z_NS4_17SM90_U32x4_STSM_NENS4_9Copy_AtomIJS22_NS_6half_tEEEEvEEEvvEEEEvNT_6ParamsE,"ax",@progbits
	.align	128
.text._ZN7cutlass13device_kernelINS_4gemm6kernel13GemmUniversalIN4cute5tupleIJiiiiEEENS1_10collective13CollectiveMmaINS1_34MainloopSm90TmaGmmaWarpSpecializedILi4ENS5_IJNS4_1CILi2EEENSA_ILi1EEESC_EEENS1_35KernelTmaWarpSpecializedCooperativeEEENS5_IJNSA_ILi128EEENSA_ILi256EEENSA_ILi64EEEEEENS_10bfloat16_tENS5_IJlSC_lEEESK_SL_NS4_8TiledMMAINS4_8MMA_AtomIJNS4_4SM904GMMA28MMA_64x256x16_F32BF16BF16_SSILNSP_5MajorE0ELSR_0ELNSP_7ScaleInE1ELSS_1EEEEEENS4_6LayoutISD_NS5_IJSC_NSA_ILi0EEESW_EEEEENS5_IJNS4_10UnderscoreESZ_SZ_EEEEENS4_13SM90_TMA_LOADENS4_14ComposedLayoutINS4_7SwizzleILi3ELi4ELi3EEENS4_18smem_ptr_flag_bitsILi16EEENSV_INS5_IJNSA_ILi8EEESI_EEENS5_IJSI_SC_EEEEEEEvNS4_8identityENS4_23SM90_TMA_LOAD_MULTICASTES1C_vS1D_EENS_8epilogue10collective18CollectiveEpilogueINS1G_22Sm90TmaWarpSpecializedILi4ELi2ELi16ELb1ELb0EEEJSJ_NS5_IJSG_NSA_ILi32EEEEEESK_SL_SK_SL_NS1G_6fusion15FusionCallbacksIS1K_NS1N_13LinCombEltActINS1G_6thread4ReLuESK_fSK_fLNS_15FloatRoundStyleE2EEESJ_S1M_JEEES12_NS13_INS14_ILi2ELi4ELi3EEES17_NSV_INS5_IJS18_S1L_EEENS5_IJS1L_SC_EEEEEEENS4_17SM75_U32x4_LDSM_NENS4_14SM90_TMA_STOREES1Z_NS4_17SM90_U32x4_STSM_NENS4_9Copy_AtomIJS22_NS_6half_tEEEEvEEEvvEEEEvNT_6ParamsE:
        .type           _ZN7cutlass13device_kernelINS_4gemm6kernel13GemmUniversalIN4cute5tupleIJiiiiEEENS1_10collective13CollectiveMmaINS1_34MainloopSm90TmaGmmaWarpSpecializedILi4ENS5_IJNS4_1CILi2EEENSA_ILi1EEESC_EEENS1_35KernelTmaWarpSpecializedCooperativeEEENS5_IJNSA_ILi128EEENSA_ILi256EEENSA_ILi64EEEEEENS_10bfloat16_tENS5_IJlSC_lEEESK_SL_NS4_8TiledMMAINS4_8MMA_AtomIJNS4_4SM904GMMA28MMA_64x256x16_F32BF16BF16_SSILNSP_5MajorE0ELSR_0ELNSP_7ScaleInE1ELSS_1EEEEEENS4_6LayoutISD_NS5_IJSC_NSA_ILi0EEESW_EEEEENS5_IJNS4_10UnderscoreESZ_SZ_EEEEENS4_13SM90_TMA_LOADENS4_14ComposedLayoutINS4_7SwizzleILi3ELi4ELi3EEENS4_18smem_ptr_flag_bitsILi16EEENSV_INS5_IJNSA_ILi8EEESI_EEENS5_IJSI_SC_EEEEEEEvNS4_8identityENS4_23SM90_TMA_LOAD_MULTICASTES1C_vS1D_EENS_8epilogue10collective18CollectiveEpilogueINS1G_22Sm90TmaWarpSpecializedILi4ELi2ELi16ELb1ELb0EEEJSJ_NS5_IJSG_NSA_ILi32EEEEEESK_SL_SK_SL_NS1G_6fusion15FusionCallbacksIS1K_NS1N_13LinCombEltActINS1G_6thread4ReLuESK_fSK_fLNS_15FloatRoundStyleE2EEESJ_S1M_JEEES12_NS13_INS14_ILi2ELi4ELi3EEES17_NSV_INS5_IJS18_S1L_EEENS5_IJS1L_SC_EEEEEEENS4_17SM75_U32x4_LDSM_NENS4_14SM90_TMA_STOREES1Z_NS4_17SM90_U32x4_STSM_NENS4_9Copy_AtomIJS22_NS_6half_tEEEEvEEEvvEEEEvNT_6ParamsE,@function
        .size           _ZN7cutlass13device_kernelINS_4gemm6kernel13GemmUniversalIN4cute5tupleIJiiiiEEENS1_10collective13CollectiveMmaINS1_34MainloopSm90TmaGmmaWarpSpecializedILi4ENS5_IJNS4_1CILi2EEENSA_ILi1EEESC_EEENS1_35KernelTmaWarpSpecializedCooperativeEEENS5_IJNSA_ILi128EEENSA_ILi256EEENSA_ILi64EEEEEENS_10bfloat16_tENS5_IJlSC_lEEESK_SL_NS4_8TiledMMAINS4_8MMA_AtomIJNS4_4SM904GMMA28MMA_64x256x16_F32BF16BF16_SSILNSP_5MajorE0ELSR_0ELNSP_7ScaleInE1ELSS_1EEEEEENS4_6LayoutISD_NS5_IJSC_NSA_ILi0EEESW_EEEEENS5_IJNS4_10UnderscoreESZ_SZ_EEEEENS4_13SM90_TMA_LOADENS4_14ComposedLayoutINS4_7SwizzleILi3ELi4ELi3EEENS4_18smem_ptr_flag_bitsILi16EEENSV_INS5_IJNSA_ILi8EEESI_EEENS5_IJSI_SC_EEEEEEEvNS4_8identityENS4_23SM90_TMA_LOAD_MULTICASTES1C_vS1D_EENS_8epilogue10collective18CollectiveEpilogueINS1G_22Sm90TmaWarpSpecializedILi4ELi2ELi16ELb1ELb0EEEJSJ_NS5_IJSG_NSA_ILi32EEEEEESK_SL_SK_SL_NS1G_6fusion15FusionCallbacksIS1K_NS1N_13LinCombEltActINS1G_6thread4ReLuESK_fSK_fLNS_15FloatRoundStyleE2EEESJ_S1M_JEEES12_NS13_INS14_ILi2ELi4ELi3EEES17_NSV_INS5_IJS18_S1L_EEENS5_IJS1L_SC_EEEEEEENS4_17SM75_U32x4_LDSM_NENS4_14SM90_TMA_STOREES1Z_NS4_17SM90_U32x4_STSM_NENS4_9Copy_AtomIJS22_NS_6half_tEEEEvEEEvvEEEEvNT_6ParamsE,(.L_x_266 - _ZN7cutlass13device_kernelINS_4gemm6kernel13GemmUniversalIN4cute5tupleIJiiiiEEENS1_10collective13CollectiveMmaINS1_34MainloopSm90TmaGmmaWarpSpecializedILi4ENS5_IJNS4_1CILi2EEENSA_ILi1EEESC_EEENS1_35KernelTmaWarpSpecializedCooperativeEEENS5_IJNSA_ILi128EEENSA_ILi256EEENSA_ILi64EEEEEENS_10bfloat16_tENS5_IJlSC_lEEESK_SL_NS4_8TiledMMAINS4_8MMA_AtomIJNS4_4SM904GMMA28MMA_64x256x16_F32BF16BF16_SSILNSP_5MajorE0ELSR_0ELNSP_7ScaleInE1ELSS_1EEEEEENS4_6LayoutISD_NS5_IJSC_NSA_ILi0EEESW_EEEEENS5_IJNS4_10UnderscoreESZ_SZ_EEEEENS4_13SM90_TMA_LOADENS4_14ComposedLayoutINS4_7SwizzleILi3ELi4ELi3EEENS4_18smem_ptr_flag_bitsILi16EEENSV_INS5_IJNSA_ILi8EEESI_EEENS5_IJSI_SC_EEEEEEEvNS4_8identityENS4_23SM90_TMA_LOAD_MULTICASTES1C_vS1D_EENS_8epilogue10collective18CollectiveEpilogueINS1G_22Sm90TmaWarpSpecializedILi4ELi2ELi16ELb1ELb0EEEJSJ_NS5_IJSG_NSA_ILi32EEEEEESK_SL_SK_SL_NS1G_6fusion15FusionCallbacksIS1K_NS1N_13LinCombEltActINS1G_6thread4ReLuESK_fSK_fLNS_15FloatRoundStyleE2EEESJ_S1M_JEEES12_NS13_INS14_ILi2ELi4ELi3EEES17_NSV_INS5_IJS18_S1L_EEENS5_IJS1L_SC_EEEEEEENS4_17SM75_U32x4_LDSM_NENS4_14SM90_TMA_STOREES1Z_NS4_17SM90_U32x4_STSM_NENS4_9Copy_AtomIJS22_NS_6half_tEEEEvEEEvvEEEEvNT_6ParamsE)
        .other          _ZN7cutlass13device_kernelINS_4gemm6kernel13GemmUniversalIN4cute5tupleIJiiiiEEENS1_10collective13CollectiveMmaINS1_34MainloopSm90TmaGmmaWarpSpecializedILi4ENS5_IJNS4_1CILi2EEENSA_ILi1EEESC_EEENS1_35KernelTmaWarpSpecializedCooperativeEEENS5_IJNSA_ILi128EEENSA_ILi256EEENSA_ILi64EEEEEENS_10bfloat16_tENS5_IJlSC_lEEESK_SL_NS4_8TiledMMAINS4_8MMA_AtomIJNS4_4SM904GMMA28MMA_64x256x16_F32BF16BF16_SSILNSP_5MajorE0ELSR_0ELNSP_7ScaleInE1ELSS_1EEEEEENS4_6LayoutISD_NS5_IJSC_NSA_ILi0EEESW_EEEEENS5_IJNS4_10UnderscoreESZ_SZ_EEEEENS4_13SM90_TMA_LOADENS4_14ComposedLayoutINS4_7SwizzleILi3ELi4ELi3EEENS4_18smem_ptr_flag_bitsILi16EEENSV_INS5_IJNSA_ILi8EEESI_EEENS5_IJSI_SC_EEEEEEEvNS4_8identityENS4_23SM90_TMA_LOAD_MULTICASTES1C_vS1D_EENS_8epilogue10collective18CollectiveEpilogueINS1G_22Sm90TmaWarpSpecializedILi4ELi2ELi16ELb1ELb0EEEJSJ_NS5_IJSG_NSA_ILi32EEEEEESK_SL_SK_SL_NS1G_6fusion15FusionCallbacksIS1K_NS1N_13LinCombEltActINS1G_6thread4ReLuESK_fSK_fLNS_15FloatRoundStyleE2EEESJ_S1M_JEEES12_NS13_INS14_ILi2ELi4ELi3EEES17_NSV_INS5_IJS18_S1L_EEENS5_IJS1L_SC_EEEEEEENS4_17SM75_U32x4_LDSM_NENS4_14SM90_TMA_STOREES1Z_NS4_17SM90_U32x4_STSM_NENS4_9Copy_AtomIJS22_NS_6half_tEEEEvEEEvvEEEEvNT_6ParamsE,@"STO_CUDA_ENTRY STV_DEFAULT"
_ZN7cutlass13device_kernelINS_4gemm6kernel13GemmUniversalIN4cute5tupleIJiiiiEEENS1_10collective13CollectiveMmaINS1_34MainloopSm90TmaGmmaWarpSpecializedILi4ENS5_IJNS4_1CILi2EEENSA_ILi1EEESC_EEENS1_35KernelTmaWarpSpecializedCooperativeEEENS5_IJNSA_ILi128EEENSA_ILi256EEENSA_ILi64EEEEEENS_10bfloat16_tENS5_IJlSC_lEEESK_SL_NS4_8TiledMMAINS4_8MMA_AtomIJNS4_4SM904GMMA28MMA_64x256x16_F32BF16BF16_SSILNSP_5MajorE0ELSR_0ELNSP_7ScaleInE1ELSS_1EEEEEENS4_6LayoutISD_NS5_IJSC_NSA_ILi0EEESW_EEEEENS5_IJNS4_10UnderscoreESZ_SZ_EEEEENS4_13SM90_TMA_LOADENS4_14ComposedLayoutINS4_7SwizzleILi3ELi4ELi3EEENS4_18smem_ptr_flag_bitsILi16EEENSV_INS5_IJNSA_ILi8EEESI_EEENS5_IJSI_SC_EEEEEEEvNS4_8identityENS4_23SM90_TMA_LOAD_MULTICASTES1C_vS1D_EENS_8epilogue10collective18CollectiveEpilogueINS1G_22Sm90TmaWarpSpecializedILi4ELi2ELi16ELb1ELb0EEEJSJ_NS5_IJSG_NSA_ILi32EEEEEESK_SL_SK_SL_NS1G_6fusion15FusionCallbacksIS1K_NS1N_13LinCombEltActINS1G_6thread4ReLuESK_fSK_fLNS_15FloatRoundStyleE2EEESJ_S1M_JEEES12_NS13_INS14_ILi2ELi4ELi3EEES17_NSV_INS5_IJS18_S1L_EEENS5_IJS1L_SC_EEEEEEENS4_17SM75_U32x4_LDSM_NENS4_14SM90_TMA_STOREES1Z_NS4_17SM90_U32x4_STSM_NENS4_9Copy_AtomIJS22_NS_6half_tEEEEvEEEvvEEEEvNT_6ParamsE:
[----:B------:R-:W1:Y:S01]  /*0000*/  LDC R1, c[0x0][0x28] ;  /* 0x00000a00ff017b82 */ /* 0x000e620000000800 */
[----:B------:R-:W2:Y:S07]  /*0010*/  S2R R18, SR_TID.X ;  /* 0x0000000000127919 */ /* 0x000eae0000002100 */
[----:B------:R-:W3:Y:S01]  /*0020*/  LDC.64 R4, c[0x0][0x588] ;  /* 0x00016200ff047b82 */ /* 0x000ee20000000a00 */
[----:B------:R-:W-:Y:S01]  /*0030*/  ELECT P0, URZ, PT ;  /* 0x00000000003f782f */ /* 0x000fe20003800000 */
[----:B------:R-:W-:Y:S01]  /*0040*/  BSSY B0, `(.L_x_0) ;  /* 0x0000016000007945 */ /* 0x000fe20003800000 */
[----:B--2---:R-:W-:-:S02]  /*0050*/  SHF.R.U32.HI R8, RZ, 0x5, R18 ;  /* 0x00000005ff087819 */ /* 0x004fc40000011612 */
[----:B------:R-:W-:-:S03]  /*0060*/  SHF.R.U32.HI R2, RZ, 0x7, R18 ;  /* 0x00000007ff027819 */ /* 0x000fc60000011612 */
[----:B------:R-:W2:Y:S04]  /*0070*/  SHFL.IDX PT, R0, R8, RZ, 0x1f ;  /* 0x00001fff08007589 */ /* 0x000ea800000e0000 */
[----:B------:R4:W1:Y:S01]  /*0080*/  SHFL.IDX PT, R7, R2, RZ, 0x1f ;  /* 0x00001fff02077589 */ /* 0x00086200000e0000 */
[----:B--2---:R-:W-:Y:S02]  /*0090*/  ISETP.NE.OR P0, PT, R0, RZ, !P0 ;  /* 0x000000ff0000720c */ /* 0x004fe40004705670 */
[----:B------:R-:W-:-:S11]  /*00a0*/  SHF.R.S32.HI R3, RZ, 0x1f, R0 ;  /* 0x0000001fff037819 */ /* 0x000fd60000011400 */
[----:B-1-34-:R-:W-:Y:S05]  /*00b0*/  @P0 BRA `(.L_x_1) ;  /* 0x0000000000380947 */ /* 0x01afea0003800000 */
[----:B------:R-:W-:Y:S02]  /*00c0*/  ULDC.64 UR4, c[0x0][0x198] ;  /* 0x0000660000047ab9 */ /* 0x000fe40000000a00 */
[----:B------:R-:W-:Y:S02]  /*00d0*/  UIADD3 UR6, UP0, UR4, 0xf0, URZ ;  /* 0x000000f004067890 */ /* 0x000fe4000ff1e03f */
[----:B------:R-:W-:Y:S02]  /*00e0*/  UIADD3 UR8, UP1, UR4, 0x1f0, URZ ;  /* 0x000001f004087890 */ /* 0x000fe4000ff3e03f */
[----:B------:R-:W-:Y:S02]  /*00f0*/  UIADD3 UR10, UP2, UR4, 0x3f0, URZ ;  /* 0x000003f0040a7890 */ /* 0x000fe4000ff5e03f */
[----:B------:R-:W-:Y:S02]  /*0100*/  UIADD3 UR4, UP3, UR4, 0x4f0, URZ ;  /* 0x000004f004047890 */ /* 0x000fe4000ff7e03f */
[----:B------:R-:W-:-:S02]  /*0110*/  UIADD3.X UR7, URZ, UR5, URZ, UP0, !UPT ;  /* 0x000000053f077290 */ /* 0x000fc400087fe43f */
[----:B------:R-:W-:Y:S02]  /*0120*/  UIADD3.X UR9, URZ, UR5, URZ, UP1, !UPT ;  /* 0x000000053f097290 */ /* 0x000fe40008ffe43f */
[----:B------:R-:W-:Y:S02]  /*0130*/  UIADD3.X UR11, URZ, UR5, URZ, UP2, !UPT ;  /* 0x000000053f0b7290 */ /* 0x000fe400097fe43f */
[----:B------:R-:W-:-:S03]  /*0140*/  UIADD3.X UR5, URZ, UR5, URZ, UP3, !UPT ;  /* 0x000000053f057290 */ /* 0x000fc60009ffe43f */
[----:B------:R1:W-:Y:S02]  /*0150*/  UTMACCTL.PF [UR6] ;  /* 0x00000000060079b9 */ /* 0x0003e40008040000 */
[----:B------:R1:W-:Y:S02]  /*0160*/  UTMACCTL.PF [UR8] ;  /* 0x00000000080079b9 */ /* 0x0003e40008040000 */
[----:B------:R1:W-:Y:S02]  /*0170*/  UTMACCTL.PF [UR10] ;  /* 0x000000000a0079b9 */ /* 0x0003e40008040000 */
[----:B------:R1:W-:Y:S02]  /*0180*/  UTMACCTL.PF [UR4] ;  /* 0x00000000040079b9 */ /* 0x0003e40008040000 */
[----:B-1----:R-:W-:Y:S01]  /*0190*/  NOP ;  /* 0x0000000000007918 */ /* 0x002fe20000000000 */
.L_x_1:
[----:B------:R-:W-:Y:S05]  /*01a0*/  BSYNC B0 ;  /* 0x0000000000007941 */ /* 0x000fea0003800000 */
.L_x_0:
[----:B------:R-:W-:Y:S01]  /*01b0*/  ULDC.64 UR4, c[0x0][0x590] ;  /* 0x0001640000047ab9 */ /* 0x000fe20000000a00 */
[----:B------:R-:W-:Y:S01]  /*01c0*/  LEA.HI R3, R3, R0, RZ, 0x2 ;  /* 0x0000000003037211 */ /* 0x000fe200078f10ff */
[----:B------:R-:W-:Y:S01]  /*01d0*/  ULDC.64 UR48, c[0x0][0x208] ;  /* 0x0000820000307ab9 */ /* 0x000fe20000000a00 */
[----:B------:R-:W-:Y:S01]  /*01e0*/  ISETP.NE.U32.AND P2, PT, RZ, UR4, PT ;  /* 0x00000004ff007c0c */ /* 0x000fe2000bf45070 */
[----:B------:R-:W-:Y:S01]  /*01f0*/  IMAD.MOV.U32 R2, RZ, RZ, R4 ;  /* 0x000000ffff027224 */ /* 0x000fe200078e0004 */
[----:B------:R-:W-:Y:S02]  /*0200*/  LOP3.LUT R3, R3, 0xfffffffc, RZ, 0xc0, !PT ;  /* 0xfffffffc03037812 */ /* 0x000fe400078ec0ff */
[----:B------:R-:W-:Y:S02]  /*0210*/  ISETP.NE.AND.EX P3, PT, RZ, UR5, PT, P2 ;  /* 0x00000005ff007c0c */ /* 0x000fe4000bf65320 */
[----:B------:R-:W-:Y:S01]  /*0220*/  PRMT R6, RZ, 0x7610, R6 ;  /* 0x00007610ff067816 */ /* 0x000fe20000000006 */
[----:B------:R-:W-:-:S02]  /*0230*/  IMAD.IADD R0, R0, 0x1, -R3 ;  /* 0x0000000100007824 */ /* 0x000fc400078e0a03 */
[----:B------:R-:W-:-:S08]  /*0240*/  IMAD.MOV.U32 R3, RZ, RZ, R5 ;  /* 0x000000ffff037224 */ /* 0x000fd000078e0005 */
[----:B------:R-:W-:Y:S05]  /*0250*/  @P3 BRA `(.L_x_2) ;  /* 0x0000000000303947 */ /* 0x000fea0003800000 */
[----:B------:R-:W-:Y:S02]  /*0260*/  ULDC.64 UR6, c[0x0][0x588] ;  /* 0x0001620000067ab9 */ /* 0x000fe40000000a00 */
[----:B------:R-:W-:-:S04]  /*0270*/  ISETP.NE.U32.AND P0, PT, RZ, UR6, PT ;  /* 0x00000006ff007c0c */ /* 0x000fc8000bf05070 */
[----:B------:R-:W-:-:S13]  /*0280*/  ISETP.NE.AND.EX P0, PT, RZ, UR7, PT, P0 ;  /* 0x00000007ff007c0c */ /* 0x000fda000bf05300 */
[----:B------:R-:W-:Y:S05]  /*0290*/  @!P0 BRA `(.L_x_3) ;  /* 0x0000000000108947 */ /* 0x000fea0003800000 */
[----:B------:R-:W2:Y:S02]  /*02a0*/  LDG.E R6, desc[UR48][R2.64] ;  /* 0x0000003002067981 */ /* 0x000ea4000c1e1900 */
[----:B--2---:R-:W-:Y:S01]  /*02b0*/  FSETP.NEU.AND P1, PT, R6, RZ, PT ;  /* 0x000000ff0600720b */ /* 0x004fe20003f2d000 */
[----:B------:R-:W-:Y:S01]  /*02c0*/  IMAD.MOV.U32 R6, RZ, RZ, 0x1 ;  /* 0x00000001ff067424 */ /* 0x000fe200078e00ff */
[----:B------:R-:W-:Y:S11]  /*02d0*/  BRA `(.L_x_2) ;  /* 0x0000000000107947 */ /* 0x000ff60003800000 */
.L_x_3:
[----:B------:R-:W-:Y:S01]  /*02e0*/  ULDC UR6, c[0x0][0x580] ;  /* 0x0001600000067ab9 */ /* 0x000fe20000000800 */
[----:B------:R-:W-:Y:S01]  /*02f0*/  IMAD.MOV.U32 R6, RZ, RZ, 0x1 ;  /* 0x00000001ff067424 */ /* 0x000fe200078e00ff */
[----:B------:R-:W-:Y:S02]  /*0300*/  FSETP.NEU.AND P1, PT, RZ, UR6, PT ;  /* 0x00000006ff007c0b */ /* 0x000fe4000bf2d000 */
[----:B------:R-:W-:-:S11]  /*0310*/  CS2R R2, SRZ ;  /* 0x0000000000027805 */ /* 0x000fd6000001ff00 */
.L_x_2:
[----:B------:R-:W-:Y:S02]  /*0320*/  ISETP.NE.U32.AND P4, PT, R2, RZ, PT ;  /* 0x000000ff0200720c */ /* 0x000fe40003f85070 */
[----:B------:R-:W-:Y:S02]  /*0330*/  ISETP.NE.AND.EX P5, PT, RZ, UR5, PT, P2 ;  /* 0x00000005ff007c0c */ /* 0x000fe4000bfa5320 */
[----:B------:R-:W-:Y:S02]  /*0340*/  ISETP.NE.AND.EX P2, PT, R3, RZ, PT, P4 ;  /* 0x000000ff0300720c */ /* 0x000fe40003f45340 */
[----:B------:R-:W-:-:S11]  /*0350*/  PLOP3.LUT P0, PT, PT, PT, PT, 0x8, 0x0 ;  /* 0x000000000000781c */ /* 0x000fd60003f0e170 */
[----:B------:R-:W-:Y:S05]  /*0360*/  @P2 BRA P5, `(.L_x_4) ;  /* 0x0000000000342947 */ /* 0x000fea0002800000 */
[----:B------:R-:W-:-:S04]  /*0370*/  ISETP.NE.U32.AND P0, PT, RZ, UR4, PT ;  /* 0x00000004ff007c0c */ /* 0x000fc8000bf05070 */
[----:B------:R-:W-:-:S13]  /*0380*/  ISETP.NE.AND.EX P0, PT, RZ, UR5, PT, P0 ;  /* 0x00000005ff007c0c */ /* 0x000fda000bf05300 */
[----:B------:R-:W-:Y:S05]  /*0390*/  @!P0 BRA `(.L_x_5) ;  /* 0x0000000000248947 */ /* 0x000fea0003800000 */
[----:B------:R-:W-:Y:S02]  /*03a0*/  PRMT R6, R6, 0x9910, RZ ;  /* 0x0000991006067816 */ /* 0x000fe400000000ff */
[----:B------:R-:W-:Y:S02]  /*03b0*/  ISETP.NE.U32.AND P0, PT, R2, RZ, PT ;  /* 0x000000ff0200720c */ /* 0x000fe40003f05070 */
[----:B------:R-:W-:Y:S02]  /*03c0*/  ISETP.NE.AND P2, PT, R6, RZ, PT ;  /* 0x000000ff0600720c */ /* 0x000fe40003f45270 */
[----:B------:R-:W-:Y:S02]  /*03d0*/  ISETP.NE.AND.EX P0, PT, R3, RZ, PT, P0 ;  /* 0x000000ff0300720c */ /* 0x000fe40003f05300 */
[----:B------:R-:W-:-:S09]  /*03e0*/  SEL R2, RZ, 0xffffffff, P1 ;  /* 0xffffffffff027807 */ /* 0x000fd20000800000 */
[----:B------:R-:W-:-:S04]  /*03f0*/  @!P2 SEL R2, RZ, 0xffffffff, P0 ;  /* 0xffffffffff02a807 */ /* 0x000fc80000000000 */
[----:B------:R-:W-:-:S04]  /*0400*/  LOP3.LUT R2, R2, 0x1, RZ, 0xc0, !PT ;  /* 0x0000000102027812 */ /* 0x000fc800078ec0ff */
[----:B------:R-:W-:Y:S01]  /*0410*/  ISETP.EQ.U32.AND P0, PT, R2, 0x1, PT ;  /* 0x000000010200780c */ /* 0x000fe20003f02070 */
[----:B------:R-:W-:-:S12]  /*0420*/  BRA `(.L_x_4) ;  /* 0x0000000000047947 */ /* 0x000fd80003800000 */
.L_x_5:
[----:B------:R-:W-:-:S13]  /*0430*/  PLOP3.LUT P0, PT, P1, PT, PT, 0x8, 0x0 ;  /* 0x000000000000781c */ /* 0x000fda0000f0e170 */
.L_x_4:
[----:B------:R-:W1:Y:S02]  /*0440*/  SHFL.IDX PT, R2, R8, RZ, 0x1f ;  /* 0x00001fff08027589 */ /* 0x000e6400000e0000 */
[----:B-1----:R-:W-:-:S13]  /*0450*/  ISETP.NE.AND P1, PT, R2, RZ, PT ;  /* 0x000000ff0200720c */ /* 0x002fda0003f25270 */
[----:B------:R-:W-:Y:S05]  /*0460*/  @P1 BRA `(.L_x_6) ;  /* 0x0000000000581947 */ /* 0x000fea0003800000 */
[----:B------:R-:W1:Y:S01]  /*0470*/  S2UR UR8, SR_CgaCtaId ;  /* 0x00000000000879c3 */ /* 0x000e620000008800 */
[----:B------:R-:W-:Y:S01]  /*0480*/  UMOV UR4, 0x400 ;  /* 0x0000040000047882 */ /* 0x000fe20000000000 */
[----:B------:R-:W-:Y:S01]  /*0490*/  UMOV UR5, 0x1 ;  /* 0x0000000100057882 */ /* 0x000fe20000000000 */
[----:B------:R-:W-:Y:S01]  /*04a0*/  UMOV UR6, 0x4 ;  /* 0x0000000400067882 */ /* 0x000fe20000000000 */
[----:B------:R-:W-:Y:S01]  /*04b0*/  ELECT P1, URZ, PT ;  /* 0x00000000003f782f */ /* 0x000fe20003820000 */
[----:B------:R-:W-:-:S04]  /*04c0*/  UIADD3 UR6, -UR6, 0x100000, URZ ;  /* 0x0010000006067890 */ /* 0x000fc8000fffe13f */
[----:B------:R-:W-:Y:S02]  /*04d0*/  USHF.L.U32 UR7, UR6, 0xb, URZ ;  /* 0x0000000b06077899 */ /* 0x000fe4000800063f */
[----:B------:R-:W-:Y:S02]  /*04e0*/  USHF.L.U32 UR6, UR6, 0x1, URZ ;  /* 0x0000000106067899 */ /* 0x000fe4000800063f */
[----:B-1----:R-:W-:Y:S02]  /*04f0*/  ULEA UR8, UR8, UR4, 0x18 ;  /* 0x0000000408087291 */ /* 0x002fe4000f8ec03f */
[----:B------:R-:W-:-:S04]  /*0500*/  UIADD3 UR4, -UR5, 0x100000, URZ ;  /* 0x0010000005047890 */ /* 0x000fc8000fffe13f */
[----:B------:R-:W-:Y:S02]  /*0510*/  USHF.L.U32 UR5, UR4, 0xb, URZ ;  /* 0x0000000b04057899 */ /* 0x000fe4000800063f */
[----:B------:R-:W-:Y:S01]  /*0520*/  USHF.L.U32 UR4, UR4, 0x1, URZ ;  /* 0x0000000104047899 */ /* 0x000fe2000800063f */
[----:B------:R-:W1:Y:S11]  /*0530*/  FENCE.VIEW.ASYNC.S ;  /* 0x00000000000073c6 */ /* 0x000e760000000000 */
[----:B-1----:R1:W2:Y:S01]  /*0540*/  SYNCS.EXCH.64 URZ, [UR8], UR4 ;  /* 0x00000004083f75b2 */ /* 0x0022a20008000100 */
[----:B------:R1:W3:Y:S01]  /*0550*/  SYNCS.EXCH.64 URZ, [UR8+0x20], UR6 ;  /* 0x00002006083f75b2 */ /* 0x0002e20008000100 */
[----:B------:R1:W4:Y:S01]  /*0560*/  SYNCS.EXCH.64 URZ, [UR8+0x8], UR4 ;  /* 0x00000804083f75b2 */ /* 0x0003220008000100 */
[----:B------:R1:W1:Y:S01]  /*0570*/  SYNCS.EXCH.64 URZ, [UR8+0x28], UR6 ;  /* 0x00002806083f75b2 */ /* 0x0002620008000100 */
[----:B------:R1:W1:Y:S01]  /*0580*/  SYNCS.EXCH.64 URZ, [UR8+0x10], UR4 ;  /* 0x00001004083f75b2 */ /* 0x0002620008000100 */
[----:B------:R1:W1:Y:S01]  /*0590*/  SYNCS.EXCH.64 URZ, [UR8+0x30], UR6 ;  /* 0x00003006083f75b2 */ /* 0x0002620008000100 */
[----:B------:R1:W1:Y:S01]  /*05a0*/  SYNCS.EXCH.64 URZ, [UR8+0x18], UR4 ;  /* 0x00001804083f75b2 */ /* 0x0002620008000100 */
[----:B------:R1:W1:Y:S01]  /*05b0*/  SYNCS.EXCH.64 URZ, [UR8+0x38], UR6 ;  /* 0x00003806083f75b2 */ /* 0x0002620008000100 */
[----:B------:R-:W-:Y:S01]  /*05c0*/  NOP ;  /* 0x0000000000007918 */ /* 0x000fe20000000000 */
.L_x_6:
[----:B------:R-:W5:Y:S01]  /*05d0*/  SHFL.IDX PT, R3, R8, RZ, 0x1f ;  /* 0x00001fff08037589 */ /* 0x000f6200000e0000 */
[----:B------:R-:W1:Y:S01]  /*05e0*/  S2UR UR9, SR_CTAID.X ;  /* 0x00000000000979c3 */ /* 0x000e620000002500 */
[----:B------:R-:W-:Y:S01]  /*05f0*/  NOP ;  /* 0x0000000000007918 */ /* 0x000fe20000000000 */
[----:B-----5:R-:W-:Y:S02]  /*0600*/  ISETP.NE.AND P1, PT, R3, RZ, PT ;  /* 0x000000ff0300720c */ /* 0x020fe40003f25270 */
[----:B------:R-:W-:-:S04]  /*0610*/  SHF.R.S32.HI R3, RZ, 0x1f, R18 ;  /* 0x0000001fff037819 */ /* 0x000fc80000011412 */
[----:B------:R-:W-:-:S07]  /*0620*/  LEA.HI R3, R3, R18, RZ, 0x7 ;  /* 0x0000001203037211 */ /* 0x000fce00078f38ff */
[----:B-1----:R-:W-:Y:S05]  /*0630*/  @P1 BRA `(.L_x_7) ;  /* 0x0000000000581947 */ /* 0x002fea0003800000 */
[----:B------:R-:W1:Y:S01]  /*0640*/  S2UR UR5, SR_CgaCtaId ;  /* 0x00000000000579c3 */ /* 0x000e620000008800 */
[----:B------:R-:W-:Y:S01]  /*0650*/  UMOV UR4, 0x400 ;  /* 0x0000040000047882 */ /* 0x000fe20000000000 */
[----:B------:R-:W-:Y:S01]  /*0660*/  UMOV UR6, 0x20 ;  /* 0x0000002000067882 */ /* 0x000fe20000000000 */
[----:B------:R-:W-:Y:S01]  /*0670*/  UMOV UR7, 0x100 ;  /* 0x0000010000077882 */ /* 0x000fe20000000000 */
[----:B------:R-:W-:Y:S01]  /*0680*/  ELECT P1, URZ, PT ;  /* 0x00000000003f782f */ /* 0x000fe20003820000 */
[----:B-1----:R-:W-:Y:S02]  /*0690*/  ULEA UR8, UR5, UR4, 0x18 ;  /* 0x0000000405087291 */ /* 0x002fe4000f8ec03f */
[----:B------:R-:W-:-:S04]  /*06a0*/  UIADD3 UR4, -UR6, 0x100000, URZ ;  /* 0x0010000006047890 */ /* 0x000fc8000fffe13f */
[----:B------:R-:W-:Y:S02]  /*06b0*/  USHF.L.U32 UR5, UR4, 0xb, URZ ;  /* 0x0000000b04057899 */ /* 0x000fe4000800063f */
[----:B------:R-:W-:Y:S02]  /*06c0*/  USHF.L.U32 UR4, UR4, 0x1, URZ ;  /* 0x0000000104047899 */ /* 0x000fe4000800063f */
[----:B------:R-:W-:-:S04]  /*06d0*/  UIADD3 UR6, -UR7, 0x100000, URZ ;  /* 0x0010000007067890 */ /* 0x000fc8000fffe13f */
[----:B------:R-:W-:Y:S02]  /*06e0*/  USHF.L.U32 UR7, UR6, 0xb, URZ ;  /* 0x0000000b06077899 */ /* 0x000fe4000800063f */
[----:B------:R-:W-:Y:S01]  /*06f0*/  USHF.L.U32 UR6, UR6, 0x1, URZ ;  /* 0x0000000106067899 */ /* 0x000fe2000800063f */
[----:B------:R-:W1:Y:S03]  /*0700*/  FENCE.VIEW.ASYNC.S ;  /* 0x00000000000073c6 */ /* 0x000e660000000000 */
[----:B-1----:R1:W1:Y:S08]  /*0710*/  SYNCS.EXCH.64 URZ, [UR8+0x40], UR4 ;  /* 0x00004004083f75b2 */ /* 0x0022700008000100 */
[----:B------:R1:W1:Y:S01]  /*0720*/  SYNCS.EXCH.64 URZ, [UR8+0x60], UR6 ;  /* 0x00006006083f75b2 */ /* 0x0002620008000100 */
[----:B------:R1:W1:Y:S01]  /*0730*/  SYNCS.EXCH.64 URZ, [UR8+0x48], UR4 ;  /* 0x00004804083f75b2 */ /* 0x0002620008000100 */
[----:B------:R1:W1:Y:S01]  /*0740*/  SYNCS.EXCH.64 URZ, [UR8+0x68], UR6 ;  /* 0x00006806083f75b2 */ /* 0x0002620008000100 */
[----:B------:R1:W1:Y:S01]  /*0750*/  SYNCS.EXCH.64 URZ, [UR8+0x50], UR4 ;  /* 0x00005004083f75b2 */ /* 0x0002620008000100 */
[----:B------:R1:W1:Y:S01]  /*0760*/  SYNCS.EXCH.64 URZ, [UR8+0x70], UR6 ;  /* 0x00007006083f75b2 */ /* 0x0002620008000100 */
[----:B------:R1:W1:Y:S01]  /*0770*/  SYNCS.EXCH.64 URZ, [UR8+0x58], UR4 ;  /* 0x00005804083f75b2 */ /* 0x0002620008000100 */
[----:B------:R1:W1:Y:S01]  /*0780*/  SYNCS.EXCH.64 URZ, [UR8+0x78], UR6 ;  /* 0x00007806083f75b2 */ /* 0x0002620008000100 */
[----:B------:R-:W-:Y:S01]  /*0790*/  NOP ;  /* 0x0000000000007918 */ /* 0x000fe20000000000 */
.L_x_7:
[----:B------:R-:W-:Y:S01]  /*07a0*/  LOP3.LUT R3, R3, 0xffffff80, RZ, 0xc0, !PT ;  /* 0xffffff8003037812 */ /* 0x000fe200078ec0ff */
[----:B------:R-:W5:Y:S01]  /*07b0*/  S2R R6, SR_CTAID.Y ;  /* 0x0000000000067919 */ /* 0x000f620000002600 */
[----:B------:R-:W-:Y:S01]  /*07c0*/  SHF.R.S32.HI R11, RZ, 0x1f, R2 ;  /* 0x0000001fff0b7819 */ /* 0x000fe20000011402 */
[----:B-1----:R-:W-:Y:S01]  /*07d0*/  ULDC UR4, c[0x0][0x150] ;  /* 0x0000540000047ab9 */ /* 0x002fe20000000800 */
[----:B------:R-:W-:Y:S01]  /*07e0*/  I2FP.F32.U32 R13, UR9 ;  /* 0x00000009000d7c45 */ /* 0x000fe20008201000 */
[----:B------:R-:W-:Y:S01]  /*07f0*/  IMAD.IADD R10, R18, 0x1, -R3 ;  /* 0x00000001120a7824 */ /* 0x000fe200078e0a03 */
[----:B------:R1:W2:Y:S01]  /*0800*/  SHFL.IDX PT, R12, R8, RZ, 0x1f ;  /* 0x00001fff080c7589 */ /* 0x0002a200000e0000 */
[----:B------:R-:W-:Y:S01]  /*0810*/  LEA.HI R11, R11, R2, RZ, 0x2 ;  /* 0x000000020b0b7211 */ /* 0x000fe200078f10ff */
[----:B------:R-:W3:Y:S01]  /*0820*/  LDC R14, c[0x0][0x144] ;  /* 0x00005100ff0e7b82 */ /* 0x000ee20000000800 */
[----:B------:R-:W-:Y:S01]  /*0830*/  FMUL R13, R13, UR4 ;  /* 0x000000040d0d7c20 */ /* 0x000fe20008400000 */
[----:B------:R-:W-:-:S02]  /*0840*/  SHF.R.S32.HI R3, RZ, 0x1f, R10 ;  /* 0x0000001fff037819 */ /* 0x000fc4000001140a */
[----:B------:R-:W-:Y:S02]  /*0850*/  ELECT P1, URZ, PT ;  /* 0x00000000003f782f */ /* 0x000fe40003820000 */
[----:B------:R-:W-:Y:S01]  /*0860*/  LOP3.LUT R11, R11, 0x3ffffffc, RZ, 0xc0, !PT ;  /* 0x3ffffffc0b0b7812 */ /* 0x000fe200078ec0ff */
[----:B------:R-:W-:Y:S01]  /*0870*/  ULDC UR4, c[0x0][0x154] ;  /* 0x0000550000047ab9 */ /* 0x000fe20000000800 */
[----:B------:R-:W-:Y:S01]  /*0880*/  LEA.HI R3, R3, R10, RZ, 0x3 ;  /* 0x0000000a03037211 */ /* 0x000fe200078f18ff */
[----:B------:R-:W4:Y:S01]  /*0890*/  F2I.U32.TRUNC.NTZ R13, R13 ;  /* 0x0000000d000d7305 */ /* 0x000f22000020f000 */
[----:B------:R-:W-:Y:S01]  /*08a0*/  ISETP.NE.AND P4, PT, R0, RZ, PT ;  /* 0x000000ff0000720c */ /* 0x000fe20003f85270 */
[----:B------:R-:W-:Y:S01]  /*08b0*/  IMAD.IADD R11, R2, 0x1, -R11 ;  /* 0x00000001020b7824 */ /* 0x000fe200078e0a0b */
[--C-:B------:R-:W-:Y:S01]  /*08c0*/  SHF.R.S32.HI R9, RZ, 0x3, R3.reuse ;  /* 0x00000003ff097819 */ /* 0x100fe20000011403 */
[----:B------:R-:W-:Y:S01]  /*08d0*/  IMAD.MOV.U32 R152, RZ, RZ, 0x1 ;  /* 0x00000001ff987424 */ /* 0x000fe200078e00ff */
[----:B-1----:R-:W-:Y:S01]  /*08e0*/  SHF.R.S32.HI R8, RZ, 0x1f, R3 ;  /* 0x0000001fff087819 */ /* 0x002fe20000011403 */
[----:B------:R-:W-:Y:S01]  /*08f0*/  NOP ;  /* 0x0000000000007918 */ /* 0x000fe20000000000 */
[----:B------:R-:W-:-:S02]  /*0900*/  ISETP.EQ.OR P2, PT, R0, 0x3, !P4 ;  /* 0x000000030000780c */ /* 0x000fc40006742670 */
[----:B------:R-:W-:Y:S02]  /*0910*/  LEA.HI R8, R8, R9, RZ, 0x2 ;  /* 0x0000000908087211 */ /* 0x000fe400078f10ff */
[----:B------:R-:W-:Y:S02]  /*0920*/  ISETP.EQ.AND P2, PT, R7, RZ, P2 ;  /* 0x000000ff0700720c */ /* 0x000fe40001742270 */
[----:B------:R-:W-:Y:S02]  /*0930*/  LOP3.LUT R8, R8, 0xfffffffc, RZ, 0xc0, !PT ;  /* 0xfffffffc08087812 */ /* 0x000fe400078ec0ff */
[----:B--2---:R-:W-:Y:S01]  /*0940*/  ISETP.NE.OR P1, PT, R12, RZ, !P1 ;  /* 0x000000ff0c00720c */ /* 0x004fe20004f25670 */
[----:B----4-:R-:W-:Y:S01]  /*0950*/  IMAD.MOV R15, RZ, RZ, -R13 ;  /* 0x000000ffff0f7224 */ /* 0x010fe200078e0a0d */
[----:B------:R-:W-:Y:S01]  /*0960*/  SEL R22, RZ, 0x1, !P2 ;  /* 0x00000001ff167807 */ /* 0x000fe20005000000 */
[----:B------:R-:W-:Y:S01]  /*0970*/  IMAD.IADD R8, R9, 0x1, -R8 ;  /* 0x0000000109087824 */ /* 0x000fe200078e0a08 */
[----:B-----5:R-:W-:Y:S01]  /*0980*/  I2FP.F32.U32 R3, R6 ;  /* 0x0000000600037245 */ /* 0x020fe20000201000 */
[----:B------:R-:W1:Y:S02]  /*0990*/  LDC R9, c[0x0][0x148] ;  /* 0x00005200ff097b82 */ /* 0x000e640000000800 */
[----:B------:R-:W-:-:S02]  /*09a0*/  IMAD R8, R11, 0x4, R8 ;  /* 0x000000040b087824 */ /* 0x000fc400078e0208 */
[----:B------:R-:W-:Y:S01]  /*09b0*/  FMUL R12, R3, UR4 ;  /* 0x00000004030c7c20 */ /* 0x000fe20008400000 */
[----:B---3--:R-:W-:Y:S01]  /*09c0*/  IMAD R3, R14, R15, UR9 ;  /* 0x000000090e037e24 */ /* 0x008fe2000f8e020f */
[----:B------:R-:W-:Y:S01]  /*09d0*/  UMOV UR4, 0x20 ;  /* 0x0000002000047882 */ /* 0x000fe20000000000 */
[----:B------:R-:W-:Y:S01]  /*09e0*/  LEA.HI R2, R8, R8, RZ, 0x1 ;  /* 0x0000000808027211 */ /* 0x000fe200078f08ff */
[----:B------:R-:W-:Y:S01]  /*09f0*/  VOTEU.ALL UP0, P1 ;  /* 0x00000000003f7886 */ /* 0x000fe20000800000 */
[----:B------:R-:W2:Y:S01]  /*0a00*/  LDC R13, c[0x0][0x140] ;  /* 0x00005000ff0d7b82 */ /* 0x000ea20000000800 */
[----:B------:R-:W3:Y:S01]  /*0a10*/  F2I.U32.TRUNC.NTZ R12, R12 ;  /* 0x0000000c000c7305 */ /* 0x000ee2000020f000 */
[----:B------:R-:W-:Y:S01]  /*0a20*/  LOP3.LUT R11, R2, 0xfffffffe, RZ, 0xc0, !PT ;  /* 0xfffffffe020b7812 */ /* 0x000fe200078ec0ff */
[----:B------:R-:W-:Y:S01]  /*0a30*/  VOTEU.ALL UP1, P1 ;  /* 0x00000000003f7886 */ /* 0x000fe20000820000 */
[----:B------:R-:W-:Y:S01]  /*0a40*/  SHF.L.U32 R153, R8, 0x2, RZ ;  /* 0x0000000208997819 */ /* 0x000fe200000006ff */
[----:B------:R-:W-:Y:S01]  /*0a50*/  @!UP0 UMOV UR6, 0x400 ;  /* 0x0000040000068882 */ /* 0x000fe20000000000 */
[----:B------:R-:W-:-:S04]  /*0a60*/  @!UP0 UIADD3 UR4, -UR4, 0x100000, URZ ;  /* 0x0010000004048890 */ /* 0x000fc8000fffe13f */
[----:B------:R-:W-:Y:S02]  /*0a70*/  @!UP0 USHF.L.U32 UR5, UR4, 0xb, URZ ;  /* 0x0000000b04058899 */ /* 0x000fe4000800063f */
[----:B------:R-:W-:Y:S01]  /*0a80*/  @!UP0 USHF.L.U32 UR4, UR4, 0x1, URZ ;  /* 0x0000000104048899 */ /* 0x000fe2000800063f */
[C---:B------:R-:W-:Y:S01]  /*0a90*/  IMAD.IADD R2, R8.reuse, 0x1, -R11 ;  /* 0x0000000108027824 */ /* 0x040fe200078e0a0b */
[----:B------:R-:W4:Y:S01]  /*0aa0*/  @!UP0 S2UR UR7, SR_CgaCtaId ;  /* 0x00000000000789c3 */ /* 0x000f220000008800 */
[----:B------:R-:W-:Y:S01]  /*0ab0*/  LOP3.LUT R153, R8, 0xc, R153, 0x78, !PT ;  /* 0x0000000c08997812 */ /* 0x000fe200078e7899 */
[----:B------:R-:W-:Y:S02]  /*0ac0*/  VIADD R8, R7, 0xffffffff ;  /* 0xffffffff07087836 */ /* 0x000fe40000000000 */
[----:B------:R-:W-:Y:S01]  /*0ad0*/  ISETP.NE.AND P5, PT, R2, R3, PT ;  /* 0x000000030200720c */ /* 0x000fe20003fa5270 */
[----:B---3--:R-:W-:-:S04]  /*0ae0*/  IMAD.MOV R24, RZ, RZ, -R12 ;  /* 0x000000ffff187224 */ /* 0x008fc800078e0a0c */
[----:B-1----:R-:W-:Y:S01]  /*0af0*/  IMAD R11, R9, R24, R6 ;  /* 0x00000018090b7224 */ /* 0x002fe200078e0206 */
[----:B--2---:R-:W-:-:S07]  /*0b00*/  ISETP.EQ.U32.AND P2, PT, R13, 0x1, PT ;  /* 0x000000010d00780c */ /* 0x004fce0003f42070 */
[----:B------:R-:W-:-:S04]  /*0b10*/  @P5 LEA.HI R2, R153, R153, RZ, 0x1 ;  /* 0x0000009999025211 */ /* 0x000fc800078f08ff */
[----:B------:R-:W-:Y:S01]  /*0b20*/  @P5 SHF.R.S32.HI R2, RZ, 0x1, R2 ;  /* 0x00000001ff025819 */ /* 0x000fe20000011402 */
[----:B----4-:R-:W-:-:S03]  /*0b30*/  @!UP0 ULEA UR6, UR7, UR6, 0x18 ;  /* 0x0000000607068291 */ /* 0x010fc6000f8ec03f */
[----:B------:R-:W-:Y:S01]  /*0b40*/  @P5 ISETP.NE.AND P6, PT, R2, R11, PT ;  /* 0x0000000b0200520c */ /* 0x000fe20003fc5270 */
[----:B------:R-:W-:Y:S01]  /*0b50*/  VOTEU.ALL UP0, P1 ;  /* 0x00000000003f7886 */ /* 0x000fe20000800000 */
[----:B------:R-:W-:Y:S02]  /*0b60*/  LOP3.LUT P1, RZ, R10, 0x7, RZ, 0xc0, !PT ;  /* 0x000000070aff7812 */ /* 0x000fe4000782c0ff */
[----:B------:R-:W-:Y:S02]  /*0b70*/  @P5 SEL R152, RZ, 0x1, P6 ;  /* 0x00000001ff985807 */ /* 0x000fe40003000000 */
[----:B------:R-:W-:Y:S02]  /*0b80*/  ISETP.NE.AND P5, PT, R7, RZ, PT ;  /* 0x000000ff0700720c */ /* 0x000fe40003fa5270 */
[----:B------:R-:W-:Y:S02]  /*0b90*/  ISETP.LT.U32.AND P1, PT, R153, 0x2, !P1 ;  /* 0x000000029900780c */ /* 0x000fe40004f21070 */
[----:B------:R-:W-:Y:S01]  /*0ba0*/  ISETP.EQ.AND P6, PT, R0, 0x2, !P5 ;  /* 0x000000020000780c */ /* 0x000fe20006fc2270 */
[----:B------:R-:W1:Y:S02]  /*0bb0*/  FENCE.VIEW.ASYNC.S ;  /* 0x00000000000073c6 */ /* 0x000e640000000000 */
[----:B-1----:R1:W2:Y:S01]  /*0bc0*/  @!UP0 SYNCS.EXCH.64 URZ, [UR6+0x80], UR4 ;  /* 0x00008004063f85b2 */ /* 0x0022a20008000100 */
[----:B------:R-:W-:-:S02]  /*0bd0*/  SEL R11, RZ, 0x1, !P1 ;  /* 0x00000001ff0b7807 */ /* 0x000fc40004800000 */
[----:B------:R-:W-:Y:S02]  /*0be0*/  ISETP.GE.U32.AND P1, PT, R8, 0x2, PT ;  /* 0x000000020800780c */ /* 0x000fe40003f26070 */
[----:B------:R-:W-:Y:S02]  /*0bf0*/  SEL R19, RZ, 0x1, !P6 ;  /* 0x00000001ff137807 */ /* 0x000fe40007000000 */
[----:B------:R-:W-:Y:S02]  /*0c00*/  LOP3.LUT R152, R152, R11, RZ, 0xc0, !PT ;  /* 0x0000000b98987212 */ /* 0x000fe400078ec0ff */
[----:B------:R-:W-:Y:S02]  /*0c10*/  SEL R19, R19, 0x2, P1 ;  /* 0x0000000213137807 */ /* 0x000fe40000800000 */
[----:B------:R-:W-:Y:S01]  /*0c20*/  SEL R22, R22, 0x2, P1 ;  /* 0x0000000216167807 */ /* 0x000fe20000800000 */
[----:B------:R1:W3:Y:S01]  /*0c30*/  @!UP1 SYNCS.EXCH.64 URZ, [UR6+0x88], UR4 ;  /* 0x00008804063f95b2 */ /* 0x0002e20008000100 */
[----:B------:R-:W-:Y:S01]  /*0c40*/  NOP ;  /* 0x0000000000007918 */ /* 0x000fe20000000000 */
[----:B------:R-:W-:Y:S05]  /*0c50*/  @!P2 BRA `(.L_x_8) ;  /* 0x000000000008a947 */ /* 0x000fea0003800000 */
[----:B--23--:R-:W-:Y:S01]  /*0c60*/  UCGABAR_ARV ;  /* 0x00000000000079c7 */ /* 0x00cfe20008000000 */
[----:B------:R-:W-:Y:S05]  /*0c70*/  BRA `(.L_x_9) ;  /* 0x0000000000047947 */ /* 0x000fea0003800000 */
.L_x_8:
[----:B--23--:R-:W-:Y:S01]  /*0c80*/  NOP ;  /* 0x0000000000007918 */ /* 0x00cfe20000000000 */
.L_x_9:
[----:B------:R-:W2:Y:S01]  /*0c90*/  LDC R2, c[0x0][0x904] ;  /* 0x00024100ff027b82 */ /* 0x000ea20000000800 */
[----:B------:R-:W-:Y:S02]  /*0ca0*/  IMAD.U32 R10, RZ, RZ, UR9 ;  /* 0x00000009ff0a7e24 */ /* 0x000fe4000f8e00ff */
[----:B------:R-:W-:Y:S01]  /*0cb0*/  IMAD.MOV.U32 R11, RZ, RZ, RZ ;  /* 0x000000ffff0b7224 */ /* 0x000fe200078e00ff */
[----:B--2---:R-:W-:-:S04]  /*0cc0*/  ISETP.NE.AND P1, PT, R2, 0x1, PT ;  /* 0x000000010200780c */ /* 0x004fc80003f25270 */
[----:B------:R-:W-:-:S09]  /*0cd0*/  P2R R7, PR, RZ, 0x2 ;  /* 0x00000002ff077803 */ /* 0x000fd20000000000 */
[----:B------:R-:W2:Y:S01]  /*0ce0*/  @P1 LDC R17, c[0x0][0x10] ;  /* 0x00000400ff111b82 */ /* 0x000ea20000000800 */
[----:B------:R-:W-:Y:S02]  /*0cf0*/  @P1 IMAD.MOV.U32 R7, RZ, RZ, RZ ;  /* 0x000000ffff071224 */ /* 0x000fe400078e00ff */
[----:B------:R-:W-:-:S05]  /*0d00*/  @P1 IMAD.MOV.U32 R15, RZ, RZ, RZ ;  /* 0x000000ffff0f1224 */ /* 0x000fca00078e00ff */
[----:B------:R-:W3:Y:S01]  /*0d10*/  @!P1 LDC R13, c[0x0][0xc] ;  /* 0x00000300ff0d9b82 */ /* 0x000ee20000000800 */
[----:B-1----:R-:W-:Y:S01]  /*0d20*/  ULDC UR4, c[0x0][0xc] ;  /* 0x0000030000047ab9 */ /* 0x002fe20000000800 */
[----:B------:R-:W-:Y:S01]  /*0d30*/  ULDC UR5, c[0x0][0x10] ;  /* 0x0000040000057ab9 */ /* 0x000fe20000000800 */
[----:B------:R-:W-:Y:S01]  /*0d40*/  ULDC UR6, c[0x0][0x14] ;  /* 0x0000050000067ab9 */ /* 0x000fe20000000800 */
[----:B------:R-:W-:-:S04]  /*0d50*/  UIMAD.WIDE.U32 UR4, UR4, UR5, URZ ;  /* 0x00000005040472a5 */ /* 0x000fc8000f8e003f */
[----:B------:R-:W-:Y:S02]  /*0d60*/  UIMAD.WIDE.U32 UR46, UR4, UR6, URZ ;  /* 0x00000006042e72a5 */ /* 0x000fe4000f8e003f */
[----:B------:R-:W-:-:S04]  /*0d70*/  UIMAD UR38, UR5, UR6, URZ ;  /* 0x00000006052672a4 */ /* 0x000fc8000f8e023f */
[----:B------:R-:W-:Y:S01]  /*0d80*/  UIADD3 UR38, UR47, UR38, URZ ;  /* 0x000000262f267290 */ /* 0x000fe2000fffe03f */
[----:B--2---:R-:W-:-:S04]  /*0d90*/  @P1 IMAD.WIDE.U32 R16, R17, UR9, R6 ;  /* 0x0000000911101c25 */ /* 0x004fc8000f8e0006 */
[----:B------:R-:W-:Y:S02]  /*0da0*/  @P1 IMAD.IADD R17, R17, 0x1, R15 ;  /* 0x0000000111111824 */ /* 0x000fe400078e020f */
[----:B---3--:R-:W-:-:S04]  /*0db0*/  @!P1 IMAD.WIDE.U32 R10, R6, R13, R10 ;  /* 0x0000000d060a9225 */ /* 0x008fc800078e000a */
[----:B------:R-:W-:Y:S02]  /*0dc0*/  @!P1 IMAD.MOV.U32 R16, RZ, RZ, R10 ;  /* 0x000000ffff109224 */ /* 0x000fe400078e000a */
[----:B------:R-:W-:Y:S01]  /*0dd0*/  @!P1 IMAD.MOV.U32 R17, RZ, RZ, R11 ;  /* 0x000000ffff119224 */ /* 0x000fe200078e000b */
[----:B------:R-:W-:Y:S06]  /*0de0*/  @!P2 BRA `(.L_x_10) ;  /* 0x00000000000ca947 */ /* 0x000fec0003800000 */
[----:B------:R-:W-:Y:S01]  /*0df0*/  UCGABAR_WAIT ;  /* 0x0000000000007dc7 */ /* 0x000fe20008000000 */
[----:B------:R-:W-:Y:S01]  /*0e00*/  CCTL.IVALL ;  /* 0x00000000ff00798f */ /* 0x000fe20002000000 */
[----:B------:R-:W-:Y:S05]  /*0e10*/  BRA `(.L_x_11) ;  /* 0x0000000000047947 */ /* 0x000fea0003800000 */
.L_x_10:
[----:B------:R-:W-:Y:S06]  /*0e20*/  BAR.SYNC.DEFER_BLOCKING 0x0 ;  /* 0x0000000000007b1d */ /* 0x000fec0000010000 */
.L_x_11:
[----:B------:R-:W1:Y:S01]  /*0e30*/  S2UR UR37, SR_CgaCtaId ;  /* 0x00000000002579c3 */ /* 0x000e620000008800 */
[----:B------:R-:W-:Y:S04]  /*0e40*/  BSSY B6, `(.L_x_12) ;  /* 0x00008ce000067945 */ /* 0x000fe80003800000 */
[----:B------:R-:W-:Y:S05]  /*0e50*/  @!P5 BRA `(.L_x_13) ;  /* 0x0000005c00ccd947 */ /* 0x000fea0003800000 */
[----:B------:R-:W-:-:S13]  /*0e60*/  ISETP.GT.U32.AND P0, PT, R8, 0x1, PT ;  /* 0x000000010800780c */ /* 0x000fda0003f04070 */
[----:B------:R-:W-:Y:S05]  /*0e70*/  @P0 BRA `(.L_x_14) ;  /* 0x0000008c00280947 */ /* 0x000fea0003800000 */
[----:B------:R-:W-:Y:S01]  /*0e80*/  ULDC.64 UR4, c[0x0][0x8f8] ;  /* 0x00023e0000047ab9 */ /* 0x000fe20000000a00 */
[----:B------:R-:W-:Y:S01]  /*0e90*/  UMOV UR55, 0xffffffff ;  /* 0xffffffff00377882 */ /* 0x000fe20000000000 */
[----:B------:R-:W-:Y:S01]  /*0ea0*/  ISETP.GE.U32.AND P0, PT, R16, UR4, PT ;  /* 0x0000000410007c0c */ /* 0x000fe2000bf06070 */
[----:B------:R-:W-:Y:S01]  /*0eb0*/  IMAD.MOV.U32 R158, RZ, RZ, -0x1 ;  /* 0xffffffffff9e7424 */ /* 0x000fe200078e00ff */
[----:B------:R-:W-:Y:S02]  /*0ec0*/  PRMT R154, RZ, 0x7610, R154 ;  /* 0x00007610ff9a7816 */ /* 0x000fe4000000009a */
[----:B------:R-:W-:Y:S02]  /*0ed0*/  ISETP.GE.U32.AND.EX P0, PT, R17, UR5, PT, P0 ;  /* 0x0000000511007c0c */ /* 0x000fe4000bf06100 */
[----:B------:R-:W-:Y:S02]  /*0ee0*/  MOV R23, 0xffffffff ;  /* 0xffffffff00177802 */ /* 0x000fe40000000f00 */
[----:B------:R-:W-:-:S09]  /*0ef0*/  PRMT R0, RZ, 0x7610, R0 ;  /* 0x00007610ff007816 */ /* 0x000fd20000000000 */
[----:B------:R-:W-:Y:S05]  /*0f00*/  @P0 BRA `(.L_x_15) ;  /* 0x00000004002c0947 */ /* 0x000fea0003800000 */
[----:B------:R-:W2:Y:S01]  /*0f10*/  LDC.64 R20, c[0x0][0x8d0] ;  /* 0x00023400ff147b82 */ /* 0x000ea20000000a00 */
[----:B------:R-:W-:Y:S02]  /*0f20*/  IMAD.MOV.U32 R4, RZ, RZ, R16 ;  /* 0x000000ffff047224 */ /* 0x000fe400078e0010 */
[----:B------:R-:W-:-:S05]  /*0f30*/  IMAD.MOV.U32 R5, RZ, RZ, R17 ;  /* 0x000000ffff057224 */ /* 0x000fca00078e0011 */
[----:B------:R-:W3:Y:S08]  /*0f40*/  LDC R0, c[0x0][0x8d8] ;  /* 0x00023600ff007b82 */ /* 0x000ef00000000800 */
[----:B------:R-:W4:Y:S01]  /*0f50*/  LDC.64 R26, c[0x0][0x8c8] ;  /* 0x00023200ff1a7b82 */ /* 0x000f220000000a00 */
[----:B--2---:R-:W-:-:S04]  /*0f60*/  ISETP.NE.U32.AND P0, PT, R20, RZ, PT ;  /* 0x000000ff1400720c */ /* 0x004fc80003f05070 */
[----:B------:R-:W-:-:S13]  /*0f70*/  ISETP.NE.AND.EX P0, PT, R21, RZ, PT, P0 ;  /* 0x000000ff1500720c */ /* 0x000fda0003f05300 */
[----:B---34-:R-:W-:Y:S05]  /*0f80*/  @!P0 BRA `(.L_x_16) ;  /* 0x0000000000288947 */ /* 0x018fea0003800000 */
[----:B------:R-:W2:Y:S02]  /*0f90*/  LDC R13, c[0x0][0x8dc] ;  /* 0x00023700ff0d7b82 */ /* 0x000ea40000000800 */
[----:B--2---:R-:W-:-:S05]  /*0fa0*/  IADD3 R13, P0, R16, R13, RZ ;  /* 0x0000000d100d7210 */ /* 0x004fca0007f1e0ff */
[----:B------:R-:W-:-:S04]  /*0fb0*/  IMAD.X R15, RZ, RZ, R17, P0 ;  /* 0x000000ffff0f7224 */ /* 0x000fc800000e0611 */
[----:B------:R-:W-:-:S04]  /*0fc0*/  IMAD.WIDE.U32 R4, R15, R20, RZ ;  /* 0x000000140f047225 */ /* 0x000fc800078e00ff */
[----:B------:R-:W-:-:S04]  /*0fd0*/  IMAD.WIDE.U32 R10, P0, R13, R21, R4 ;  /* 0x000000150d0a7225 */ /* 0x000fc80007800004 */
[----:B------:R-:W-:-:S04]  /*0fe0*/  IMAD.WIDE.U32 R4, R13, R20, RZ ;  /* 0x000000140d047225 */ /* 0x000fc800078e00ff */
[----:B------:R-:W-:Y:S01]  /*0ff0*/  IMAD.X R13, RZ, RZ, RZ, P0 ;  /* 0x000000ffff0d7224 */ /* 0x000fe200000e06ff */
[----:B------:R-:W-:Y:S01]  /*1000*/  IADD3 RZ, P0, R5, R10, RZ ;  /* 0x0000000a05ff7210 */ /* 0x000fe20007f1e0ff */
[----:B------:R-:W-:-:S04]  /*1010*/  IMAD.MOV.U32 R12, RZ, RZ, R11 ;  /* 0x000000ffff0c7224 */ /* 0x000fc800078e000b */
[----:B------:R-:W-:-:S08]  /*1020*/  IMAD.WIDE.U32.X R4, R15, R21, R12, P0 ;  /* 0x000000150f047225 */ /* 0x000fd000000e040c */
.L_x_16:
[----:B------:R-:W2:Y:S01]  /*1030*/  LDC.64 R28, c[0x0][0x8e8] ;  /* 0x00023a00ff1c7b82 */ /* 0x000ea20000000a00 */
[-CC-:B------:R-:W-:Y:S01]  /*1040*/  SHF.R.U64 R25, R4, R0.reuse, R5.reuse ;  /* 0x0000000004197219 */ /* 0x180fe20000001205 */
[----:B------:R-:W-:Y:S01]  /*1050*/  IMAD.MOV.U32 R30, RZ, RZ, 0x1 ;  /* 0x00000001ff1e7424 */ /* 0x000fe200078e00ff */
[----:B------:R-:W-:Y:S02]  /*1060*/  SHF.R.U32.HI R0, RZ, R0, R5 ;  /* 0x00000000ff007219 */ /* 0x000fe40000011605 */
[----:B------:R-:W-:-:S03]  /*1070*/  IADD3 R7, P0, RZ, -R25, RZ ;  /* 0x80000019ff077210 */ /* 0x000fc60007f1e0ff */
[----:B------:R-:W3:Y:S02]  /*1080*/  LDC R8, c[0x0][0x8c0] ;  /* 0x00023000ff087b82 */ /* 0x000ee40000000800 */
[----:B------:R-:W-:-:S04]  /*1090*/  IMAD.X R5, RZ, RZ, ~R0, P0 ;  /* 0x000000ffff057224 */ /* 0x000fc800000e0e00 */
[-C--:B------:R-:W-:Y:S02]  /*10a0*/  IMAD R0, R5, R26.reuse, RZ ;  /* 0x0000001a05007224 */ /* 0x080fe400078e02ff */
[----:B------:R-:W4:Y:S01]  /*10b0*/  LDC R11, c[0x0][0x8b0] ;  /* 0x00022c00ff0b7b82 */ /* 0x000f220000000800 */
[----:B------:R-:W-:-:S04]  /*10c0*/  IMAD.WIDE.U32 R4, R7, R26, R16 ;  /* 0x0000001a07047225 */ /* 0x000fc800078e0010 */
[----:B------:R-:W-:Y:S02]  /*10d0*/  IMAD R7, R7, R27, R0 ;  /* 0x0000001b07077224 */ /* 0x000fe400078e0200 */
[----:B------:R-:W-:Y:S01]  /*10e0*/  IMAD.MOV.U32 R0, RZ, RZ, -0x1 ;  /* 0xffffffffff007424 */ /* 0x000fe200078e00ff */
[----:B------:R-:W5:Y:S01]  /*10f0*/  LDC R21, c[0x0][0x900] ;  /* 0x00024000ff157b82 */ /* 0x000f620000000800 */
[----:B------:R-:W-:Y:S01]  /*1100*/  IMAD.IADD R5, R5, 0x1, R7 ;  /* 0x0000000105057824 */ /* 0x000fe200078e0207 */
[----:B--2---:R-:W-:Y:S01]  /*1110*/  ISETP.NE.U32.AND P0, PT, R28, RZ, PT ;  /* 0x000000ff1c00720c */ /* 0x004fe20003f05070 */
[----:B------:R-:W-:-:S03]  /*1120*/  IMAD R26, R9, R24, R6 ;  /* 0x00000018091a7224 */ /* 0x000fc600078e0206 */
[----:B------:R-:W-:Y:S02]  /*1130*/  ISETP.NE.AND.EX P0, PT, R29, RZ, PT, P0 ;  /* 0x000000ff1d00720c */ /* 0x000fe40003f05300 */
[----:B------:R-:W2:Y:S01]  /*1140*/  LDC R15, c[0x0][0x8a8] ;  /* 0x00022a00ff0f7b82 */ /* 0x000ea20000000800 */
[-CC-:B---3--:R-:W-:Y:S02]  /*1150*/  SHF.R.U64 R13, R4, R8.reuse, R5.reuse ;  /* 0x00000008040d7219 */ /* 0x188fe40000001205 */
[----:B------:R-:W-:-:S05]  /*1160*/  SHF.R.U32.HI R4, RZ, R8, R5 ;  /* 0x00000008ff047219 */ /* 0x000fca0000011605 */
[----:B------:R-:W3:Y:S01]  /*1170*/  LDC R12, c[0x0][0x8f0] ;  /* 0x00023c00ff0c7b82 */ /* 0x000ee20000000800 */
[-CC-:B----4-:R-:W-:Y:S02]  /*1180*/  SHF.R.U64 R23, R13, R11.reuse, R4.reuse ;  /* 0x0000000b0d177219 */ /* 0x190fe40000001204 */
[----:B------:R-:W-:-:S05]  /*1190*/  SHF.R.U32.HI R4, RZ, R11, R4 ;  /* 0x0000000bff047219 */ /* 0x000fca0000011604 */
[----:B------:R-:W4:Y:S01]  /*11a0*/  LDC R14, c[0x0][0x8e0] ;  /* 0x00023800ff0e7b82 */ /* 0x000f220000000800 */
[-C--:B-----5:R-:W-:Y:S02]  /*11b0*/  SHF.L.U32 R0, R0, R21.reuse, RZ ;  /* 0x0000001500007219 */ /* 0x0a0fe400000006ff */
[-CC-:B------:R-:W-:Y:S02]  /*11c0*/  SHF.R.U64 R24, R23, R21.reuse, R4.reuse ;  /* 0x0000001517187219 */ /* 0x180fe40000001204 */
[----:B------:R-:W-:Y:S02]  /*11d0*/  SHF.R.U32.HI R5, RZ, R21, R4 ;  /* 0x00000015ff057219 */ /* 0x000fe40000011604 */
[----:B------:R-:W-:Y:S01]  /*11e0*/  LOP3.LUT R10, RZ, R0, RZ, 0x33, !PT ;  /* 0x00000000ff0a7212 */ /* 0x000fe200078e33ff */
[----:B------:R-:W1:Y:S01]  /*11f0*/  LDC R20, c[0x0][0x8b8] ;  /* 0x00022e00ff147b82 */ /* 0x000e620000000800 */
[----:B------:R-:W-:Y:S01]  /*1200*/  MOV R4, R24 ;  /* 0x0000001800047202 */ /* 0x000fe20000000f00 */
[----:B------:R-:W-:Y:S06]  /*1210*/  @!P0 BRA `(.L_x_17) ;  /* 0x0000000000288947 */ /* 0x000fec0003800000 */
[----:B------:R-:W5:Y:S02]  /*1220*/  LDC R9, c[0x0][0x8f4] ;  /* 0x00023d00ff097b82 */ /* 0x000f640000000800 */
[----:B-----5:R-:W-:-:S05]  /*1230*/  IADD3 R9, P0, R24, R9, RZ ;  /* 0x0000000918097210 */ /* 0x020fca0007f1e0ff */
        /* <DEDUP_REMOVED lines=8> */
.L_x_17:
[----:B---3--:R-:W-:Y:S01]  /*12c0*/  SHF.R.U64 R4, R4, R12, R5 ;  /* 0x0000000c04047219 */ /* 0x008fe20000001205 */
[----:B--2---:R-:W-:Y:S01]  /*12d0*/  VIADD R6, R15, 0xffffffff ;  /* 0xffffffff0f067836 */ /* 0x004fe20000000000 */
[----:B------:R-:W-:Y:S02]  /*12e0*/  SHF.L.U32 R0, R30, R21, RZ ;  /* 0x000000151e007219 */ /* 0x000fe400000006ff */
[----:B------:R-:W-:Y:S01]  /*12f0*/  LOP3.LUT R5, R23, R10, RZ, 0xc0, !PT ;  /* 0x0000000a17057212 */ /* 0x000fe200078ec0ff */
[----:B------:R-:W-:Y:S01]  /*1300*/  IMAD.MOV R7, RZ, RZ, -R4 ;  /* 0x000000ffff077224 */ /* 0x000fe200078e0a04 */
[----:B------:R-:W-:Y:S02]  /*1310*/  SEL R3, R3, R26, !P1 ;  /* 0x0000001a03037207 */ /* 0x000fe40004800000 */
[----:B------:R-:W-:Y:S01]  /*1320*/  LOP3.LUT R6, R13, R6, RZ, 0xc0, !PT ;  /* 0x000000060d067212 */ /* 0x000fe200078ec0ff */
[----:B------:R-:W-:Y:S01]  /*1330*/  IMAD R4, R0, R4, R5 ;  /* 0x0000000400047224 */ /* 0x000fe200078e0205 */
[----:B------:R-:W-:Y:S01]  /*1340*/  R2UR UR55, R25 ;  /* 0x00000000193772ca */ /* 0x000fe200000e0000 */
[----:B----4-:R-:W-:-:S02]  /*1350*/  IMAD R0, R7, R14, R24 ;  /* 0x0000000e07007224 */ /* 0x010fc400078e0218 */
[----:B-1----:R-:W-:Y:S02]  /*1360*/  IMAD R3, R4, R20, R3 ;  /* 0x0000001404037224 */ /* 0x002fe400078e0203 */
[----:B------:R-:W-:Y:S02]  /*1370*/  IMAD R0, R0, R15, R6 ;  /* 0x0000000f00007224 */ /* 0x000fe400078e0206 */
[----:B------:R-:W-:-:S03]  /*1380*/  IMAD.MOV.U32 R4, RZ, RZ, 0x1 ;  /* 0x00000001ff047424 */ /* 0x000fc600078e00ff */
[----:B------:R-:W-:Y:S02]  /*1390*/  SEL R158, R0, R3, !P1 ;  /* 0x00000003009e7207 */ /* 0x000fe40004800000 */
[----:B------:R-:W-:Y:S02]  /*13a0*/  SEL R23, R3, R0, !P1 ;  /* 0x0000000003177207 */ /* 0x000fe40004800000 */
[----:B------:R-:W-:-:S07]  /*13b0*/  PRMT R0, R4, 0x7610, R0 ;  /* 0x0000761004007816 */ /* 0x000fce0000000000 */
.L_x_15:
[----:B------:R-:W-:-:S08]  /*13c0*/  NOP ;  /* 0x0000000000007918 */ /* 0x000fd00000000000 */
[----:B------:R-:W2:Y:S02]  /*13d0*/  USETMAXREG.TRY_ALLOC.CTAPOOL UP0, 0xe8 ;  /* 0x000000e8000079c8 */ /* 0x000ea40008000600 */
[----:B--2---:R-:W-:-:S13]  /*13e0*/  PLOP3.LUT P0, PT, PT, PT, UP0, 0x80, 0x0 ;  /* 0x000000000000781c */ /* 0x004fda0003f0f008 */
[----:B------:R-:W-:Y:S05]  /*13f0*/  @!P0 BRA `(.L_x_15) ;  /* 0xfffffffc00f08947 */ /* 0x000fea000383ffff */
[----:B------:R-:W-:Y:S02]  /*1400*/  ULDC.64 UR4, c[0x0][0x590] ;  /* 0x0001640000047ab9 */ /* 0x000fe40000000a00 */
[----:B------:R-:W-:Y:S02]  /*1410*/  IMAD.U32 R163, RZ, RZ, UR4 ;  /* 0x00000004ffa37e24 */ /* 0x000fe4000f8e00ff */
[----:B------:R-:W-:-:S03]  /*1420*/  IMAD.U32 R165, RZ, RZ, UR5 ;  /* 0x00000005ffa57e24 */ /* 0x000fc6000f8e00ff */
[----:B------:R-:W-:-:S04]  /*1430*/  ISETP.NE.U32.AND P1, PT, R163, RZ, PT ;  /* 0x000000ffa300720c */ /* 0x000fc80003f25070 */
[----:B------:R-:W-:-:S13]  /*1440*/  ISETP.NE.AND.EX P0, PT, R165, RZ, PT, P1 ;  /* 0x000000ffa500720c */ /* 0x000fda0003f05310 */
[----:B------:R-:W-:Y:S05]  /*1450*/  @P0 BRA `(.L_x_18) ;  /* 0x00000000002c0947 */ /* 0x000fea0003800000 */
[----:B------:R-:W-:Y:S02]  /*1460*/  ULDC.64 UR4, c[0x0][0x588] ;  /* 0x0001620000047ab9 */ /* 0x000fe40000000a00 */
[----:B------:R-:W-:-:S04]  /*1470*/  ISETP.NE.U32.AND P0, PT, RZ, UR4, PT ;  /* 0x00000004ff007c0c */ /* 0x000fc8000bf05070 */
[----:B------:R-:W-:-:S13]  /*1480*/  ISETP.NE.AND.EX P0, PT, RZ, UR5, PT, P0 ;  /* 0x00000005ff007c0c */ /* 0x000fda000bf05300 */
[----:B------:R-:W-:Y:S05]  /*1490*/  @!P0 BRA `(.L_x_19) ;  /* 0x0000000000108947 */ /* 0x000fea0003800000 */
[----:B------:R-:W2:Y:S02]  /*14a0*/  LDC.64 R4, c[0x0][0x588] ;  /* 0x00016200ff047b82 */ /* 0x000ea40000000a00 */
[----:B--2---:R2:W5:Y:S01]  /*14b0*/  LDG.E R155, desc[UR48][R4.64] ;  /* 0x00000030049b7981 */ /* 0x004562000c1e1900 */
[----:B------:R-:W-:Y:S01]  /*14c0*/  IMAD.MOV.U32 R154, RZ, RZ, 0x1 ;  /* 0x00000001ff9a7424 */ /* 0x000fe200078e00ff */
[----:B------:R-:W-:Y:S06]  /*14d0*/  BRA `(.L_x_18) ;  /* 0x00000000000c7947 */ /* 0x000fec0003800000 */
.L_x_19:
[----:B------:R-:W-:Y:S01]  /*14e0*/  ULDC UR4, c[0x0][0x580] ;  /* 0x0001600000047ab9 */ /* 0x000fe20000000800 */
[----:B------:R-:W-:Y:S01]  /*14f0*/  IMAD.MOV.U32 R154, RZ, RZ, 0x1 ;  /* 0x00000001ff9a7424 */ /* 0x000fe200078e00ff */
[----:B------:R-:W-:-:S07]  /*1500*/  MOV R155, UR4 ;  /* 0x00000004009b7c02 */ /* 0x000fce0008000f00 */
.L_x_18:
[----:B------:R-:W-:Y:S02]  /*1510*/  ULDC.64 UR4, c[0x0][0x5b0] ;  /* 0x00016c0000047ab9 */ /* 0x000fe40000000a00 */
[----:B------:R-:W-:-:S04]  /*1520*/  ISETP.NE.U32.AND P0, PT, RZ, UR4, PT ;  /* 0x00000004ff007c0c */ /* 0x000fc8000bf05070 */
[----:B------:R-:W-:-:S13]  /*1530*/  ISETP.NE.AND.EX P0, PT, RZ, UR5, PT, P0 ;  /* 0x00000005ff007c0c */ /* 0x000fda000bf05300 */
[----:B------:R-:W-:Y:S05]  /*1540*/  @P0 BRA `(.L_x_20) ;  /* 0x0000000000240947 */ /* 0x000fea0003800000 */
[----:B------:R-:W-:Y:S02]  /*1550*/  ULDC.64 UR4, c[0x0][0x5a8] ;  /* 0x00016a0000047ab9 */ /* 0x000fe40000000a00 */
[----:B------:R-:W-:-:S04]  /*1560*/  ISETP.NE.U32.AND P0, PT, RZ, UR4, PT ;  /* 0x00000004ff007c0c */ /* 0x000fc8000bf05070 */
[----:B------:R-:W-:-:S13]  /*1570*/  ISETP.NE.AND.EX P0, PT, RZ, UR5, PT, P0 ;  /* 0x00000005ff007c0c */ /* 0x000fda000bf05300 */
[----:B------:R-:W-:Y:S05]  /*1580*/  @!P0 BRA `(.L_x_21) ;  /* 0x00000000000c8947 */ /* 0x000fea0003800000 */
[----:B------:R-:W3:Y:S02]  /*1590*/  LDC.64 R156, c[0x0][0x5a8] ;  /* 0x00016a00ff9c7b82 */ /* 0x000ee40000000a00 */
[----:B---3--:R3:W5:Y:S01]  /*15a0*/  LDG.E R156, desc[UR48][R156.64] ;  /* 0x000000309c9c7981 */ /* 0x008762000c1e1900 */
[----:B------:R-:W-:Y:S05]  /*15b0*/  BRA `(.L_x_20) ;  /* 0x0000000000087947 */ /* 0x000fea0003800000 */
.L_x_21:
[----:B------:R-:W-:Y:S02]  /*15c0*/  ULDC UR4, c[0x0][0x5a0] ;  /* 0x0001680000047ab9 */ /* 0x000fe40000000800 */
[----:B------:R-:W-:-:S07]  /*15d0*/  IMAD.U32 R156, RZ, RZ, UR4 ;  /* 0x00000004ff9c7e24 */ /* 0x000fce000f8e00ff */
.L_x_20:
[----:B------:R-:W-:Y:S01]  /*15e0*/  LOP3.LUT P2, RZ, R0, 0xff, RZ, 0xc0, !PT ;  /* 0x000000ff00ff7812 */ /* 0x000fe2000784c0ff */
[----:B------:R-:W-:Y:S01]  /*15f0*/  UMOV UR36, URZ ;  /* 0x0000003f00247c82 */ /* 0x000fe20008000000 */
[----:B------:R-:W-:-:S11]  /*1600*/  PLOP3.LUT P0, PT, PT, PT, PT, 0x80, 0x0 ;  /* 0x000000000000781c */ /* 0x000fd60003f0f070 */
[----:B------:R-:W-:Y:S05]  /*1610*/  @!P2 BRA `(.L_x_22) ;  /* 0x000000540044a947 */ /* 0x000fea0003800000 */
[----:B------:R-:W-:Y:S01]  /*1620*/  ULDC UR4, c[0x0][0x28c] ;  /* 0x0000a30000047ab9 */ /* 0x000fe20000000800 */
[----:B---3--:R-:W-:Y:S01]  /*1630*/  IMAD.MOV.U32 R157, RZ, RZ, 0x10 ;  /* 0x00000010ff9d7424 */ /* 0x008fe200078e00ff */
[----:B------:R-:W-:Y:S01]  /*1640*/  UIADD3 UR4, UR4, 0x3f, URZ ;  /* 0x0000003f04047890 */ /* 0x000fe2000fffe03f */
[----:B------:R-:W-:Y:S01]  /*1650*/  LOP3.LUT P0, RZ, R18, 0x4, RZ, 0xc0, !PT ;  /* 0x0000000412ff7812 */ /* 0x000fe2000780c0ff */
[----:B------:R-:W-:Y:S01]  /*1660*/  ULDC.64 UR40, c[0x0][0x198] ;  /* 0x0000660000287ab9 */ /* 0x000fe20000000a00 */
[----:B------:R-:W-:Y:S01]  /*1670*/  LOP3.LUT R159, R22, 0x1, RZ, 0xfc, !PT ;  /* 0x00000001169f7812 */ /* 0x000fe200078efcff */
[----:B------:R-:W-:Y:S01]  /*1680*/  USHF.R.S32.HI UR5, URZ, 0x1f, UR4 ;  /* 0x0000001f3f057899 */ /* 0x000fe20008011404 */
[----:B------:R-:W-:Y:S01]  /*1690*/  LOP3.LUT R160, R19, 0x1, RZ, 0xfc, !PT ;  /* 0x0000000113a07812 */ /* 0x000fe200078efcff */
[----:B------:R-:W-:Y:S01]  /*16a0*/  UMOV UR39, URZ ;  /* 0x0000003f00277c82 */ /* 0x000fe20008000000 */
[----:B------:R-:W-:Y:S01]  /*16b0*/  SEL R157, R157, 0xfffffff0, !P0 ;  /* 0xfffffff09d9d7807 */ /* 0x000fe20004000000 */
[----:B------:R-:W-:Y:S01]  /*16c0*/  ULEA.HI UR5, UR5, UR4, URZ, 0x6 ;  /* 0x0000000405057291 */ /* 0x000fe2000f8f303f */
[----:B------:R-:W-:Y:S01]  /*16d0*/  UMOV UR42, URZ ;  /* 0x0000003f002a7c82 */ /* 0x000fe20008000000 */
[----:B------:R-:W-:-:S02]  /*16e0*/  UMOV UR43, URZ ;  /* 0x0000003f002b7c82 */ /* 0x000fc40008000000 */
[----:B------:R-:W-:Y:S01]  /*16f0*/  USHF.R.S32.HI UR44, URZ, 0x6, UR5 ;  /* 0x000000063f2c7899 */ /* 0x000fe20008011405 */
[----:B------:R-:W-:-:S11]  /*1700*/  UMOV UR36, URZ ;  /* 0x0000003f00247c82 */ /* 0x000fd60008000000 */
.L_x_139:
[----:B------:R-:W-:Y:S01]  /*1710*/  LOP3.LUT R0, R18, 0x80, RZ, 0xc0, !PT ;  /* 0x0000008012007812 */ /* 0x000fe200078ec0ff */
[----:B------:R-:W3:Y:S01]  /*1720*/  S2UR UR50, SR_CgaCtaId ;  /* 0x00000000003279c3 */ /* 0x000ee20000008800 */
[----:B------:R-:W-:Y:S02]  /*1730*/  UMOV UR45, 0x400 ;  /* 0x00000400002d7882 */ /* 0x000fe40000000000 */
[----:B------:R-:W-:-:S06]  /*1740*/  SHF.R.U32.HI R0, RZ, 0x7, R0 ;  /* 0x00000007ff007819 */ /* 0x000fcc0000011600 */
[----:B------:R-:W4:Y:S01]  /*1750*/  SHFL.IDX PT, R0, R0, RZ, 0x1f ;  /* 0x00001fff00007589 */ /* 0x000f2200000e0000 */
[----:B---3--:R-:W-:Y:S01]  /*1760*/  ULEA UR45, UR50, UR45, 0x18 ;  /* 0x0000002d322d7291 */ /* 0x008fe2000f8ec03f */
[----:B----4-:R-:W-:-:S13]  /*1770*/  R2UR UR4, R0 ;  /* 0x00000000000472ca */ /* 0x010fda00000e0000 */
[----:B------:R-:W-:-:S04]  /*1780*/  ULEA.HI UR5, UR4, UR4, URZ, 0x1 ;  /* 0x0000000404057291 */ /* 0x000fc8000f8f083f */
[----:B------:R-:W-:-:S04]  /*1790*/  ULOP3.LUT UR5, UR5, 0x7fffe, URZ, 0xc0, !UPT ;  /* 0x0007fffe05057892 */ /* 0x000fc8000f8ec03f */
[----:B------:R-:W-:-:S03]  /*17a0*/  UIADD3 UR5, UR4, -UR5, URZ ;  /* 0x8000000504057290 */ /* 0x000fc6000fffe03f */
[----:B------:R-:W-:Y:S01]  /*17b0*/  ULDC UR4, c[0x0][0x28c] ;  /* 0x0000a30000047ab9 */ /* 0x000fe20000000800 */
[----:B------:R-:W-:Y:S01]  /*17c0*/  ULEA UR5, UR5, UR45, 0xd ;  /* 0x0000002d05057291 */ /* 0x000fe2000f8e683f */
[----:B------:R-:W-:-:S03]  /*17d0*/  ISETP.LT.AND P0, PT, RZ, UR4, PT ;  /* 0x00000004ff007c0c */ /* 0x000fc6000bf01270 */
[----:B------:R-:W-:-:S04]  /*17e0*/  UIADD3 UR5, UR5, 0x8400, URZ ;  /* 0x0000840005057890 */ /* 0x000fc8000fffe03f */
[----:B------:R-:W-:-:S04]  /*17f0*/  USHF.R.U32.HI UR5, URZ, 0x4, UR5 ;  /* 0x000000043f057899 */ /* 0x000fc80008011605 */
[----:B------:R-:W-:Y:S02]  /*1800*/  ULOP3.LUT UR51, UR5, 0x3fff, URZ, 0xc0, !UPT ;  /* 0x00003fff05337892 */ /* 0x000fe4000f8ec03f */
[----:B-1----:R-:W-:Y:S10]  /*1810*/  @P0 BRA `(.L_x_23) ;  /* 0x0000000000400947 */ /* 0x002ff40003800000 */
[----:B------:R-:W-:Y:S01]  /*1820*/  MOV R0, 0x0 ;  /* 0x0000000000007802 */ /* 0x000fe20000000f00 */
[----:B------:R-:W-:Y:S01]  /*1830*/  ULDC.64 UR4, c[0x4][0x70] ;  /* 0x01001c0000047ab9 */ /* 0x000fe20000000a00 */
[----:B------:R-:W-:Y:S01]  /*1840*/  ULDC.64 UR6, c[0x4][0x8] ;  /* 0x0100020000067ab9 */ /* 0x000fe20000000a00 */
[----:B--2---:R-:W-:Y:S01]  /*1850*/  IMAD.U32 R4, RZ, RZ, UR4 ;  /* 0x00000004ff047e24 */ /* 0x004fe2000f8e00ff */
[----:B------:R2:W3:Y:S01]  /*1860*/  LDC.64 R14, c[0x4][R0] ;  /* 0x01000000000e7b82 */ /* 0x0004e20000000a00 */
[----:B------:R-:W-:Y:S01]  /*1870*/  IMAD.U32 R5, RZ, RZ, UR5 ;  /* 0x00000005ff057e24 */ /* 0x000fe2000f8e00ff */
[----:B------:R-:W-:Y:S01]  /*1880*/  ULDC.64 UR4, c[0x4][0x78] ;  /* 0x01001e0000047ab9 */ /* 0x000fe20000000a00 */
[----:B------:R-:W-:Y:S01]  /*1890*/  IMAD.U32 R10, RZ, RZ, UR6 ;  /* 0x00000006ff0a7e24 */ /* 0x000fe2000f8e00ff */
[----:B------:R-:W-:Y:S01]  /*18a0*/  MOV R13, RZ ;  /* 0x000000ff000d7202 */ /* 0x000fe20000000f00 */
[----:B------:R-:W-:Y:S02]  /*18b0*/  IMAD.U32 R6, RZ, RZ, UR4 ;  /* 0x00000004ff067e24 */ /* 0x000fe4000f8e00ff */
[----:B------:R-:W-:-:S02]  /*18c0*/  IMAD.U32 R7, RZ, RZ, UR5 ;  /* 0x00000005ff077e24 */ /* 0x000fc4000f8e00ff */
[----:B------:R-:W-:Y:S02]  /*18d0*/  IMAD.U32 R11, RZ, RZ, UR7 ;  /* 0x00000007ff0b7e24 */ /* 0x000fe4000f8e00ff */
[----:B------:R-:W-:Y:S02]  /*18e0*/  IMAD.MOV.U32 R8, RZ, RZ, 0x1e1 ;  /* 0x000001e1ff087424 */ /* 0x000fe400078e00ff */
[----:B--2---:R-:W-:-:S07]  /*18f0*/  IMAD.MOV.U32 R12, RZ, RZ, 0x1 ;  /* 0x00000001ff0c7424 */ /* 0x004fce00078e00ff */
[----:B------:R-:W-:-:S07]  /*1900*/  LEPC R20, `(.L_x_23) ;  /* 0x000000001014794e */ /* 0x000fce0000000000 */
[----:B-1-3-5:R-:W-:Y:S05]  /*1910*/  CALL.ABS.NOINC R14 ;  /* 0x000000000e007343 */ /* 0x02afea0003c00000 */
.L_x_23:
[----:B------:R-:W-:-:S13]  /*1920*/  ISETP.NE.AND P0, PT, R159, 0x3, PT ;  /* 0x000000039f00780c */ /* 0x000fda0003f05270 */
[----:B------:R-:W-:Y:S05]  /*1930*/  @!P0 BRA `(.L_x_24) ;  /* 0x0000000000048947 */ /* 0x000fea0003800000 */
[----:B-1----:R-:W-:Y:S01]  /*1940*/  BPT.TRAP 0x1 ;  /* 0x000000040000795c */ /* 0x002fe20000300000 */
.L_x_24:
[----:B------:R-:W-:Y:S02]  /*1950*/  IMAD.U32 R3, RZ, RZ, UR43 ;  /* 0x0000002bff037e24 */ /* 0x000fe4000f8e00ff */
[----:B------:R-:W-:-:S03]  /*1960*/  IMAD.U32 R0, RZ, RZ, UR42 ;  /* 0x0000002aff007e24 */ /* 0x000fc6000f8e00ff */
[----:B------:R-:W-:Y:S02]  /*1970*/  LEA R3, R3, UR45, 0x3 ;  /* 0x0000002d03037c11 */ /* 0x000fe4000f8e18ff */
[----:B------:R-:W-:-:S04]  /*1980*/  SHF.L.U32 R0, R0, 0x1f, RZ ;  /* 0x0000001f00007819 */ /* 0x000fc800000006ff */
[----:B------:R3:W4:Y:S01]  /*1990*/  SYNCS.PHASECHK.TRANS64.TRYWAIT P1, [R3+URZ], R0 ;  /* 0x00000000030075a7 */ /* 0x000722000802017f */
[----:B------:R-:W-:Y:S05]  /*19a0*/  @!P0 BRA `(.L_x_25) ;  /* 0x0000000000048947 */ /* 0x000fea0003800000 */
[----:B-1----:R-:W-:Y:S01]  /*19b0*/  BPT.TRAP 0x1 ;  /* 0x000000040000795c */ /* 0x002fe20000300000 */
.L_x_25:
[----:B----4-:R-:W-:Y:S05]  /*19c0*/  @P1 BRA `(.L_x_26) ;  /* 0x0000000000081947 */ /* 0x010fea0003800000 */
[----:B------:R-:W4:Y:S02]  /*19d0*/  SYNCS.PHASECHK.TRANS64.TRYWAIT P1, [R3+URZ], R0 ;  /* 0x00000000030075a7 */ /* 0x000f24000802017f */
[----:B----4-:R-:W-:Y:S05]  /*19e0*/  @!P1 BRA `(.L_x_27) ;  /* 0x0000008000549947 */ /* 0x010fea0003800000 */
.L_x_26:
[----:B------:R-:W-:-:S04]  /*19f0*/  UISETP.LT.AND UP0, UPT, UR44, 0x1, UPT ;  /* 0x000000012c00788c */ /* 0x000fc8000bf01270 */
[----:B------:R-:W-:-:S06]  /*1a00*/  USEL UR4, UR44, 0x1, UP0 ;  /* 0x000000012c047887 */ /* 0x000fcc0008000000 */
[----:B---34-:R-:W-:Y:S01]  /*1a10*/  IMAD.U32 R0, RZ, RZ, UR4 ;  /* 0x00000004ff007e24 */ /* 0x018fe2000f8e00ff */
[----:B------:R-:W-:Y:S05]  /*1a20*/  WARPSYNC.ALL ;  /* 0x0000000000007948 */ /* 0x000fea0003800000 */
[----:B------:R-:W-:-:S04]  /*1a30*/  IADD3 R0, -R0, UR44, RZ ;  /* 0x0000002c00007c10 */ /* 0x000fc8000fffe1ff */
[----:B------:R-:W-:Y:S01]  /*1a40*/  ISETP.GE.AND P1, PT, R0, 0x1, PT ;  /* 0x000000010000780c */ /* 0x000fe20003f26270 */
[----:B------:R-:W-:Y:S01]  /*1a50*/  UIADD3 UR4, UR45, 0x18400, URZ ;  /* 0x000184002d047890 */ /* 0x000fe2000fffe03f */
[----:B------:R-:W-:Y:S01]  /*1a60*/  WARPGROUP.ARRIVE ;  /* 0x00000000000079c5 */ /* 0x000fe20000000000 */
[----:B------:R-:W-:Y:S02]  /*1a70*/  ULOP3.LUT UR8, UR51, 0x10000, URZ, 0xfc, !UPT ;  /* 0x0001000033087892 */ /* 0x000fe4000f8efc3f */
[----:B------:R-:W-:Y:S02]  /*1a80*/  USHF.R.U32.HI UR4, URZ, 0x4, UR4 ;  /* 0x000000043f047899 */ /* 0x000fe40008011604 */
[----:B------:R-:W-:Y:S02]  /*1a90*/  ULEA UR10, UR43, UR8, 0xa ;  /* 0x000000082b0a7291 */ /* 0x000fe4000f8e503f */
[----:B------:R-:W-:Y:S01]  /*1aa0*/  ULOP3.LUT UR4, UR4, 0x3fff, URZ, 0xc0, !UPT ;  /* 0x00003fff04047892 */ /* 0x000fe2000f8ec03f */
[----:B------:R-:W-:Y:S01]  /*1ab0*/  UMOV UR5, 0x40000040 ;  /* 0x4000004000057882 */ /* 0x000fe20000000000 */
[----:B------:R-:W-:-:S02]  /*1ac0*/  UMOV UR7, 0x40000040 ;  /* 0x4000004000077882 */ /* 0x000fc40000000000 */
[----:B------:R-:W-:-:S03]  /*1ad0*/  ULOP3.LUT UR9, UR4, 0x10000, URZ, 0xfc, !UPT ;  /* 0x0001000004097892 */ /* 0x000fc6000f8efc3f */
[----:B------:R-:W-:Y:S01]  /*1ae0*/  UMOV UR4, UR10 ;  /* 0x0000000a00047c82 */ /* 0x000fe20008000000 */
[----:B------:R-:W-:-:S07]  /*1af0*/  ULEA UR11, UR43, UR9, 0xb ;  /* 0x000000092b0b7291 */ /* 0x000fce000f8e583f */
[----:B------:R-:W-:Y:S02]  /*1b00*/  UMOV UR6, UR11 ;  /* 0x0000000b00067c82 */ /* 0x000fe40008000000 */
[----:B------:R-:W-:Y:S01]  /*1b10*/  HGMMA.64x256x16.F32.BF16 R24, gdesc[UR4], RZ, !UPT, gsb0 ;  /* 0x03e00000041879f0 */ /* 0x000fe2000c0018ff */
[----:B------:R-:W-:Y:S02]  /*1b20*/  UIADD3 UR4, UR10, 0x2, URZ ;  /* 0x000000020a047890 */ /* 0x000fe4000fffe03f */
[----:B------:R-:W-:Y:S01]  /*1b30*/  UIADD3 UR6, UR11, 0x2, URZ ;  /* 0x000000020b067890 */ /* 0x000fe2000fffe03f */
[----:B------:R-:W-:Y:S01]  /*1b40*/  UMOV UR5, 0x40000040 ;  /* 0x4000004000057882 */ /* 0x000fe20000000000 */
[----:B------:R-:W-:Y:S01]  /*1b50*/  UMOV UR7, 0x40000040 ;  /* 0x4000004000077882 */ /* 0x000fe20000000000 */
[----:B------:R-:W-:Y:S02]  /*1b60*/  WARPGROUP.DEPBAR.LE gsb0, 0x0 ;  /* 0x00008000000079c5 */ /* 0x000fe40000010000 */
[----:B------:R-:W-:-:S15]  /*1b70*/  WARPGROUP.ARRIVE ;  /* 0x00000000000079c5 */ /* 0x000fde0000000000 */
[----:B------:R-:W-:-:S05]  /*1b80*/  NOP ;  /* 0x0000000000007918 */ /* 0x000fca0000000000 */
[----:B------:R-:W-:Y:S01]  /*1b90*/  HGMMA.64x256x16.F32.BF16 R24, gdesc[UR4], R24, gsb0 ;  /* 0x03e00000041879f0 */ /* 0x000fe20008001818 */
        /* <DEDUP_REMOVED lines=15> */
[----:B------:R-:W-:Y:S03]  /*1c90*/  HGMMA.64x256x16.F32.BF16 R24, gdesc[UR4], R24, gsb0 ;  /* 0x03e00000041879f0 */ /* 0x000fe60008001818 */
[----:B------:R-:W-:Y:S02]  /*1ca0*/  WARPGROUP.DEPBAR.LE gsb0, 0x0 ;  /* 0x00008000000079c5 */ /* 0x000fe40000010000 */
[----:B------:R-:W-:Y:S05]  /*1cb0*/  @!P1 BRA `(.L_x_28) ;  /* 0x00000004001c9947 */ /* 0x000fea0003800000 */
[----:B------:R-:W-:Y:S02]  /*1cc0*/  UIADD3 UR4, UR43, 0x1, URZ ;  /* 0x000000012b047890 */ /* 0x000fe4000fffe03f */
[----:B------:R-:W-:Y:S02]  /*1cd0*/  IMAD.U32 R3, RZ, RZ, UR43 ;  /* 0x0000002bff037e24 */ /* 0x000fe4000f8e00ff */
[----:B------:R-:W-:-:S04]  /*1ce0*/  UISETP.NE.AND UP0, UPT, UR4, 0x4, UPT ;  /* 0x000000040400788c */ /* 0x000fc8000bf05270 */
[----:B------:R-:W-:Y:S02]  /*1cf0*/  USEL UR5, URZ, 0x1, UP0 ;  /* 0x000000013f057887 */ /* 0x000fe40008000000 */
[----:B------:R-:W-:Y:S02]  /*1d00*/  USEL UR10, UR4, URZ, UP0 ;  /* 0x0000003f040a7287 */ /* 0x000fe40008000000 */
[----:B------:R-:W-:-:S06]  /*1d10*/  ULOP3.LUT UR5, UR42, UR5, URZ, 0x3c, !UPT ;  /* 0x000000052a057292 */ /* 0x000fcc000f8e3c3f */
[----:B------:R-:W-:-:S07]  /*1d20*/  IMAD.U32 R6, RZ, RZ, UR5 ;  /* 0x00000005ff067e24 */ /* 0x000fce000f8e00ff */
.L_x_35:
[----:B------:R-:W-:Y:S05]  /*1d30*/  @!P0 BRA `(.L_x_29) ;  /* 0x0000000000048947 */ /* 0x000fea0003800000 */
[----:B-1----:R-:W-:Y:S01]  /*1d40*/  BPT.TRAP 0x1 ;  /* 0x000000040000795c */ /* 0x002fe20000300000 */
.L_x_29:
[----:B------:R-:W-:Y:S01]  /*1d50*/  ULEA UR4, UR10, UR45, 0x3 ;  /* 0x0000002d0a047291 */ /* 0x000fe2000f8e183f */
[----:B--2---:R-:W-:-:S08]  /*1d60*/  SHF.L.U32 R4, R6, 0x1f, RZ ;  /* 0x0000001f06047819 */ /* 0x004fd000000006ff */
[----:B------:R2:W3:Y:S01]  /*1d70*/  SYNCS.PHASECHK.TRANS64.TRYWAIT P1, [UR4], R4 ;  /* 0x00000004ff0075a7 */ /* 0x0004e20008020144 */
[----:B------:R-:W-:Y:S05]  /*1d80*/  @!P0 BRA `(.L_x_30) ;  /* 0x0000000000048947 */ /* 0x000fea0003800000 */
[----:B-1----:R-:W-:Y:S01]  /*1d90*/  BPT.TRAP 0x1 ;  /* 0x000000040000795c */ /* 0x002fe20000300000 */
.L_x_30:
[----:B---3--:R-:W-:Y:S05]  /*1da0*/  @P1 BRA `(.L_x_31) ;  /* 0x0000000000081947 */ /* 0x008fea0003800000 */
[----:B------:R-:W3:Y:S02]  /*1db0*/  SYNCS.PHASECHK.TRANS64.TRYWAIT P1, [UR4], R4 ;  /* 0x00000004ff0075a7 */ /* 0x000ee40008020144 */
[----:B---3--:R-:W-:Y:S05]  /*1dc0*/  @!P1 BRA `(.L_x_32) ;  /* 0x0000007c00709947 */ /* 0x008fea0003800000 */
.L_x_31:
[----:B------:R-:W-:Y:S01]  /*1dd0*/  ULEA UR11, UR10, UR8, 0xa ;  /* 0x000000080a0b7291 */ /* 0x000fe2000f8e503f */
[----:B------:R-:W-:Y:S01]  /*1de0*/  WARPGROUP.ARRIVE ;  /* 0x00000000000079c5 */ /* 0x000fe20000000000 */
[----:B------:R-:W-:Y:S01]  /*1df0*/  ULEA UR12, UR10, UR9, 0xb ;  /* 0x000000090a0c7291 */ /* 0x000fe2000f8e583f */
[----:B------:R-:W-:Y:S01]  /*1e00*/  UMOV UR5, 0x40000040 ;  /* 0x4000004000057882 */ /* 0x000fe20000000000 */
[----:B------:R-:W-:-:S03]  /*1e10*/  UMOV UR7, 0x40000040 ;  /* 0x4000004000077882 */ /* 0x000fc60000000000 */
[----:B------:R-:W-:Y:S02]  /*1e20*/  UMOV UR4, UR11 ;  /* 0x0000000b00047c82 */ /* 0x000fe40008000000 */
[----:B------:R-:W-:Y:S02]  /*1e30*/  UMOV UR6, UR12 ;  /* 0x0000000c00067c82 */ /* 0x000fe40008000000 */
[----:B------:R-:W-:Y:S01]  /*1e40*/  HGMMA.64x256x16.F32.BF16 R24, gdesc[UR4], R24, gsb0 ;  /* 0x03e00000041879f0 */ /* 0x000fe20008001818 */
[----:B------:R-:W-:Y:S02]  /*1e50*/  UIADD3 UR4, UR11, 0x2, URZ ;  /* 0x000000020b047890 */ /* 0x000fe4000fffe03f */
[----:B------:R-:W-:Y:S01]  /*1e60*/  UIADD3 UR6, UR12, 0x2, URZ ;  /* 0x000000020c067890 */ /* 0x000fe2000fffe03f */
[----:B------:R-:W-:Y:S01]  /*1e70*/  UMOV UR5, 0x40000040 ;  /* 0x4000004000057882 */ /* 0x000fe20000000000 */
[----:B------:R-:W-:Y:S01]  /*1e80*/  UMOV UR7, 0x40000040 ;  /* 0x4000004000077882 */ /* 0x000fe20000000000 */
[----:B------:R-:W-:-:S02]  /*1e90*/  WARPGROUP.DEPBAR.LE gsb0, 0x0 ;  /* 0x00008000000079c5 */ /* 0x000fc40000010000 */
        /* <DEDUP_REMOVED lines=21> */
[----:B-1----:R-:W-:Y:S01]  /*1ff0*/  BPT.TRAP 0x1 ;  /* 0x000000040000795c */ /* 0x002fe20000300000 */
.L_x_33:
[----:B------:R-:W-:-:S13]  /*2000*/  ISETP.NE.AND P1, PT, R152, RZ, PT ;  /* 0x000000ff9800720c */ /* 0x000fda0003f25270 */
[----:B--23--:R-:W-:-:S05]  /*2010*/  @P1 LEA R4, R3, UR45, 0x3 ;  /* 0x0000002d03041c11 */ /* 0x00cfca000f8e18ff */
[----:B------:R-:W-:-:S05]  /*2020*/  @P1 VIADD R4, R4, 0x20 ;  /* 0x0000002004041836 */ /* 0x000fca0000000000 */
[----:B------:R-:W-:-:S04]  /*2030*/  @P1 PRMT R4, R153, 0x654, R4 ;  /* 0x0000065499041816 */ /* 0x000fc80000000004 */
[----:B------:R2:W-:Y:S01]  /*2040*/  @P1 SYNCS.ARRIVE.TRANS64.RED.A1T0 RZ, [R4+URZ], RZ ;  /* 0x000000ff04ff19a7 */ /* 0x0005e2000810043f */
[----:B------:R-:W-:-:S13]  /*2050*/  ISETP.GT.U32.AND P1, PT, R22, 0x1, PT ;  /* 0x000000011600780c */ /* 0x000fda0003f24070 */
[----:B--2---:R-:W-:Y:S05]  /*2060*/  @P1 BRA `(.L_x_34) ;  /* 0x0000000000041947 */ /* 0x004fea0003800000 */
[----:B-1----:R-:W-:Y:S01]  /*2070*/  BPT.TRAP 0x1 ;  /* 0x000000040000795c */ /* 0x002fe20000300000 */
.L_x_34:
[----:B------:R-:W-:Y:S01]  /*2080*/  UIADD3 UR10, UR10, 0x1, URZ ;  /* 0x000000010a0a7890 */ /* 0x000fe2000fffe03f */
[C---:B------:R-:W-:Y:S01]  /*2090*/  ISETP.GT.AND P2, PT, R0.reuse, 0x1, PT ;  /* 0x000000010000780c */ /* 0x040fe20003f44270 */
[----:B------:R-:W-:Y:S02]  /*20a0*/  VIADD R3, R3, 0x1 ;  /* 0x0000000103037836 */ /* 0x000fe40000000000 */
[----:B------:R-:W-:Y:S01]  /*20b0*/  UISETP.NE.AND UP0, UPT, UR10, 0x4, UPT ;  /* 0x000000040a00788c */ /* 0x000fe2000bf05270 */
[----:B------:R-:W-:Y:S02]  /*20c0*/  VIADD R0, R0, 0xffffffff ;  /* 0xffffffff00007836 */ /* 0x000fe40000000000 */
[C---:B------:R-:W-:Y:S01]  /*20d0*/  ISETP.NE.AND P1, PT, R3.reuse, 0x4, PT ;  /* 0x000000040300780c */ /* 0x040fe20003f25270 */
[----:B------:R-:W-:Y:S02]  /*20e0*/  USEL UR4, URZ, 0x1, UP0 ;  /* 0x000000013f047887 */ /* 0x000fe40008000000 */
[----:B------:R-:W-:Y:S01]  /*20f0*/  USEL UR10, UR10, URZ, UP0 ;  /* 0x0000003f0a0a7287 */ /* 0x000fe20008000000 */
[----:B------:R-:W-:-:S03]  /*2100*/  SEL R3, R3, RZ, P1 ;  /* 0x000000ff03037207 */ /* 0x000fc60000800000 */
[----:B------:R-:W-:Y:S01]  /*2110*/  LOP3.LUT R6, R6, UR4, RZ, 0x3c, !PT ;  /* 0x0000000406067c12 */ /* 0x000fe2000f8e3cff */
[----:B------:R-:W-:Y:S07]  /*2120*/  @P2 BRA `(.L_x_35) ;  /* 0xfffffffc00002947 */ /* 0x000fee000383ffff */
.L_x_28:
[----:B------:R-:W3:Y:S02]  /*2130*/  LDC R0, c[0x0][0x28c] ;  /* 0x0000a300ff007b82 */ /* 0x000ee40000000800 */
[----:B---3--:R-:W-:-:S13]  /*2140*/  ISETP.GE.AND P1, PT, R0, 0x1, PT ;  /* 0x000000010000780c */ /* 0x008fda0003f26270 */
[----:B------:R-:W-:Y:S05]  /*2150*/  @!P1 BRA `(.L_x_36) ;  /* 0x0000000000449947 */ /* 0x000fea0003800000 */
[----:B------:R-:W-:Y:S05]  /*2160*/  @!P0 BRA `(.L_x_37) ;  /* 0x0000000000048947 */ /* 0x000fea0003800000 */
[----:B-1----:R-:W-:Y:S01]  /*2170*/  BPT.TRAP 0x1 ;  /* 0x000000040000795c */ /* 0x002fe20000300000 */
.L_x_37:
[----:B------:R-:W-:Y:S01]  /*2180*/  ISETP.NE.AND P0, PT, R152, RZ, PT ;  /* 0x000000ff9800720c */ /* 0x000fe20003f05270 */
[----:B------:R-:W-:Y:S01]  /*2190*/  UISETP.LT.AND UP1, UPT, UR44, 0x1, UPT ;  /* 0x000000012c00788c */ /* 0x000fe2000bf21270 */
[----:B------:R-:W-:-:S11]  /*21a0*/  MOV R3, UR45 ;  /* 0x0000002d00037c02 */ /* 0x000fd60008000f00 */
[----:B------:R-:W-:-:S05]  /*21b0*/  VOTEU.ANY UP0, P0 ;  /* 0x00000000003f7886 */ /* 0x000fca0000000100 */
[----:B------:R-:W-:-:S04]  /*21c0*/  @UP0 USEL UR4, UR44, 0x1, UP1 ;  /* 0x000000012c040887 */ /* 0x000fc80008800000 */
[----:B------:R-:W-:-:S06]  /*21d0*/  @UP0 UIADD3 UR4, UR43, UR44, -UR4 ;  /* 0x0000002c2b040290 */ /* 0x000fcc000fffe804 */
[----:B------:R-:W-:-:S04]  /*21e0*/  IMAD.U32 R0, RZ, RZ, UR4 ;  /* 0x00000004ff007e24 */ /* 0x000fc8000f8e00ff */
[----:B------:R-:W-:-:S05]  /*21f0*/  @P0 IMAD.SHL.U32 R0, R0, 0x8, RZ ;  /* 0x0000000800000824 */ /* 0x000fca00078e00ff */
[----:B------:R-:W-:-:S04]  /*2200*/  @P0 LOP3.LUT R0, R0, 0x18, RZ, 0xc0, !PT ;  /* 0x0000001800000812 */ /* 0x000fc800078ec0ff */
[----:B------:R-:W-:-:S04]  /*2210*/  @P0 IADD3 R0, R3, 0x20, R0 ;  /* 0x0000002003000810 */ /* 0x000fc80007ffe000 */
[----:B------:R-:W-:-:S04]  /*2220*/  @P0 PRMT R0, R153, 0x654, R0 ;  /* 0x0000065499000816 */ /* 0x000fc80000000000 */
[----:B------:R3:W-:Y:S01]  /*2230*/  @P0 SYNCS.ARRIVE.TRANS64.RED.A1T0 RZ, [R0+URZ], RZ ;  /* 0x000000ff00ff09a7 */ /* 0x0007e2000810043f */
[----:B------:R-:W-:-:S13]  /*2240*/  ISETP.GT.U32.AND P0, PT, R22, 0x1, PT ;  /* 0x000000011600780c */ /* 0x000fda0003f04070 */
[----:B---3--:R-:W-:Y:S05]  /*2250*/  @P0 BRA `(.L_x_36) ;  /* 0x0000000000040947 */ /* 0x008fea0003800000 */
[----:B-1----:R-:W-:Y:S01]  /*2260*/  BPT.TRAP 0x1 ;  /* 0x000000040000795c */ /* 0x002fe20000300000 */
.L_x_36:
[----:B------:R-:W-:Y:S01]  /*2270*/  UIADD3 UR4, UR45, 0x200, URZ ;  /* 0x000002002d047890 */ /* 0x000fe2000fffe03f */
[----:B------:R-:W-:Y:S02]  /*2280*/  R2UR UR54, R23 ;  /* 0x00000000173672ca */ /* 0x000fe400000e0000 */
[----:B------:R-:W-:Y:S01]  /*2290*/  R2UR UR53, R158 ;  /* 0x000000009e3572ca */ /* 0x000fe200000e0000 */
[----:B------:R-:W-:-:S06]  /*22a0*/  ULOP3.LUT UP0, URZ, UR4, 0x1bf, URZ, 0xc0, !UPT ;  /* 0x000001bf043f7892 */ /* 0x000fcc000f80c03f */
[----:B------:R-:W-:-:S04]  /*22b0*/  PLOP3.LUT P0, PT, PT, PT, UP0, 0x80, 0x0 ;  /* 0x000000000000781c */ /* 0x000fc80003f0f008 */
[----:B------:R-:W-:Y:S02]  /*22c0*/  USHF.L.U32 UR54, UR54, 0x7, URZ ;  /* 0x0000000736367899 */ /* 0x000fe4000800063f */
[----:B------:R-:W-:-:S07]  /*22d0*/  USHF.L.U32 UR53, UR53, 0x8, URZ ;  /* 0x0000000835357899 */ /* 0x000fce000800063f */
[----:B------:R-:W-:Y:S05]  /*22e0*/  @!P0 BRA `(.L_x_38) ;  /* 0x00000000007c8947 */ /* 0x000fea0003800000 */
[----:B------:R-:W-:Y:S01]  /*22f0*/  MOV R23, 0x0 ;  /* 0x0000000000177802 */ /* 0x000fe20000000f00 */
[----:B------:R-:W-:Y:S01]  /*2300*/  ULDC.64 UR4, c[0x4][0x80] ;  /* 0x0100200000047ab9 */ /* 0x000fe20000000a00 */
[----:B------:R-:W-:Y:S01]  /*2310*/  ULDC.64 UR6, c[0x4][0x10] ;  /* 0x0100040000067ab9 */ /* 0x000fe20000000a00 */
[----:B--2---:R-:W-:Y:S01]  /*2320*/  IMAD.U32 R4, RZ, RZ, UR4 ;  /* 0x00000004ff047e24 */ /* 0x004fe2000f8e00ff */
[----:B------:R2:W3:Y:S01]  /*2330*/  LDC.64 R14, c[0x4][R23] ;  /* 0x01000000170e7b82 */ /* 0x0004e20000000a00 */
[----:B------:R-:W-:Y:S01]  /*2340*/  IMAD.U32 R5, RZ, RZ, UR5 ;  /* 0x00000005ff057e24 */ /* 0x000fe2000f8e00ff */
[----:B------:R-:W-:Y:S01]  /*2350*/  ULDC.64 UR4, c[0x4][0x88] ;  /* 0x0100220000047ab9 */ /* 0x000fe20000000a00 */
[----:B------:R-:W-:Y:S02]  /*2360*/  IMAD.U32 R10, RZ, RZ, UR6 ;  /* 0x00000006ff0a7e24 */ /* 0x000fe4000f8e00ff */
[----:B------:R-:W-:Y:S02]  /*2370*/  IMAD.U32 R6, RZ, RZ, UR4 ;  /* 0x00000004ff067e24 */ /* 0x000fe4000f8e00ff */
[----:B------:R-:W-:-:S02]  /*2380*/  IMAD.U32 R7, RZ, RZ, UR5 ;  /* 0x00000005ff077e24 */ /* 0x000fc4000f8e00ff */
[----:B------:R-:W-:Y:S02]  /*2390*/  IMAD.U32 R11, RZ, RZ, UR7 ;  /* 0x00000007ff0b7e24 */ /* 0x000fe4000f8e00ff */
[----:B------:R-:W-:Y:S02]  /*23a0*/  IMAD.MOV.U32 R8, RZ, RZ, 0x70 ;  /* 0x00000070ff087424 */ /* 0x000fe400078e00ff */
[----:B------:R-:W-:Y:S02]  /*23b0*/  IMAD.MOV.U32 R12, RZ, RZ, 0x1 ;  /* 0x00000001ff0c7424 */ /* 0x000fe400078e00ff */
[----:B--2---:R-:W-:-:S07]  /*23c0*/  IMAD.MOV.U32 R13, RZ, RZ, RZ ;  /* 0x000000ffff0d7224 */ /* 0x004fce00078e00ff */
[----:B------:R-:W-:-:S07]  /*23d0*/  LEPC R20, `(.L_x_39) ;  /* 0x000000001014794e */ /* 0x000fce0000000000 */
[----:B-1-3-5:R-:W-:Y:S05]  /*23e0*/  CALL.ABS.NOINC R14 ;  /* 0x000000000e007343 */ /* 0x02afea0003c00000 */
.L_x_39:
[----:B------:R1:W2:Y:S01]  /*23f0*/  LDC.64 R14, c[0x4][R23] ;  /* 0x01000000170e7b82 */ /* 0x0002a20000000a00 */
[----:B------:R-:W-:Y:S01]  /*2400*/  ULDC.64 UR4, c[0x4][0x80] ;  /* 0x0100200000047ab9 */ /* 0x000fe20000000a00 */
[----:B------:R-:W-:Y:S01]  /*2410*/  ULDC.64 UR6, c[0x4][0x10] ;  /* 0x0100040000067ab9 */ /* 0x000fe20000000a00 */
[----:B------:R-:W-:Y:S01]  /*2420*/  IMAD.U32 R4, RZ, RZ, UR4 ;  /* 0x00000004ff047e24 */ /* 0x000fe2000f8e00ff */
[----:B------:R-:W-:Y:S01]  /*2430*/  MOV R5, UR5 ;  /* 0x0000000500057c02 */ /* 0x000fe20008000f00 */
[----:B------:R-:W-:Y:S01]  /*2440*/  ULDC.64 UR4, c[0x4][0x88] ;  /* 0x0100220000047ab9 */ /* 0x000fe20000000a00 */
[----:B------:R-:W-:Y:S02]  /*2450*/  IMAD.U32 R10, RZ, RZ, UR6 ;  /* 0x00000006ff0a7e24 */ /* 0x000fe4000f8e00ff */
[----:B------:R-:W-:Y:S02]  /*2460*/  IMAD.U32 R6, RZ, RZ, UR4 ;  /* 0x00000004ff067e24 */ /* 0x000fe4000f8e00ff */
[----:B------:R-:W-:-:S02]  /*2470*/  IMAD.U32 R7, RZ, RZ, UR5 ;  /* 0x00000005ff077e24 */ /* 0x000fc4000f8e00ff */
[----:B------:R-:W-:Y:S02]  /*2480*/  IMAD.U32 R11, RZ, RZ, UR7 ;  /* 0x00000007ff0b7e24 */ /* 0x000fe4000f8e00ff */
[----:B------:R-:W-:Y:S02]  /*2490*/  IMAD.MOV.U32 R8, RZ, RZ, 0x70 ;  /* 0x00000070ff087424 */ /* 0x000fe400078e00ff */
[----:B------:R-:W-:Y:S02]  /*24a0*/  IMAD.MOV.U32 R12, RZ, RZ, 0x1 ;  /* 0x00000001ff0c7424 */ /* 0x000fe400078e00ff */
[----:B-1----:R-:W-:-:S07]  /*24b0*/  IMAD.MOV.U32 R13, RZ, RZ, RZ ;  /* 0x000000ffff0d7224 */ /* 0x002fce00078e00ff */
[----:B------:R-:W-:-:S07]  /*24c0*/  LEPC R20, `(.L_x_38) ;  /* 0x000000001014794e */ /* 0x000fce0000000000 */
[----:B--2---:R-:W-:Y:S05]  /*24d0*/  CALL.ABS.NOINC R14 ;  /* 0x000000000e007343 */ /* 0x004fea0003c00000 */
.L_x_38:
[----:B------:R-:W-:Y:S02]  /*24e0*/  ULDC.64 UR4, c[0x0][0x590] ;  /* 0x0001640000047ab9 */ /* 0x000fe40000000a00 */
[----:B------:R-:W-:Y:S02]  /*24f0*/  IMAD.U32 R163, RZ, RZ, UR4 ;  /* 0x00000004ffa37e24 */ /* 0x000fe4000f8e00ff */
[----:B------:R-:W-:-:S03]  /*2500*/  IMAD.U32 R165, RZ, RZ, UR5 ;  /* 0x00000005ffa57e24 */ /* 0x000fc6000f8e00ff */
[----:B------:R-:W-:-:S04]  /*2510*/  ISETP.NE.U32.AND P2, PT, R163, RZ, PT ;  /* 0x000000ffa300720c */ /* 0x000fc80003f45070 */
[----:B------:R-:W-:-:S13]  /*2520*/  ISETP.NE.AND.EX P2, PT, R165, RZ, PT, P2 ;  /* 0x000000ffa500720c */ /* 0x000fda0003f45320 */
[----:B------:R-:W-:Y:S05]  /*2530*/  @!P2 BRA `(.L_x_40) ;  /* 0x000000000034a947 */ /* 0x000fea0003800000 */
[----:B------:R-:W-:Y:S02]  /*2540*/  ULDC.64 UR4, c[0x0][0x588] ;  /* 0x0001620000047ab9 */ /* 0x000fe40000000a00 */
[----:B------:R-:W-:-:S04]  /*2550*/  ISETP.NE.U32.AND P0, PT, RZ, UR4, PT ;  /* 0x00000004ff007c0c */ /* 0x000fc8000bf05070 */
[----:B------:R-:W-:-:S13]  /*2560*/  ISETP.NE.AND.EX P0, PT, RZ, UR5, PT, P0 ;  /* 0x00000005ff007c0c */ /* 0x000fda000bf05300 */
[----:B------:R-:W-:Y:S05]  /*2570*/  @!P0 BRA `(.L_x_41) ;  /* 0x0000000000188947 */ /* 0x000fea0003800000 */
[----:B--2---:R-:W2:Y:S01]  /*2580*/  LDC.64 R4, c[0x0][0x588] ;  /* 0x00016200ff047b82 */ /* 0x004ea20000000a00 */
[----:B------:R-:W-:-:S04]  /*2590*/  IMAD R3, R163, UR55, RZ ;  /* 0x00000037a3037c24 */ /* 0x000fc8000f8e02ff */
[----:B--2---:R-:W-:-:S05]  /*25a0*/  IMAD.WIDE R4, R3, 0x4, R4 ;  /* 0x0000000403047825 */ /* 0x004fca00078e0204 */
[----:B-----5:R3:W5:Y:S01]  /*25b0*/  LDG.E R155, desc[UR48][R4.64] ;  /* 0x00000030049b7981 */ /* 0x020762000c1e1900 */
[----:B------:R-:W-:Y:S01]  /*25c0*/  IMAD.MOV.U32 R154, RZ, RZ, 0x1 ;  /* 0x00000001ff9a7424 */ /* 0x000fe200078e00ff */
[----:B------:R-:W-:Y:S06]  /*25d0*/  BRA `(.L_x_40) ;  /* 0x00000000000c7947 */ /* 0x000fec0003800000 */
.L_x_41:
[----:B------:R-:W-:Y:S01]  /*25e0*/  ULDC UR4, c[0x0][0x580] ;  /* 0x0001600000047ab9 */ /* 0x000fe20000000800 */
[----:B------:R-:W-:Y:S01]  /*25f0*/  MOV R154, 0x1 ;  /* 0x00000001009a7802 */ /* 0x000fe20000000f00 */
[----:B-----5:R-:W-:-:S07]  /*2600*/  IMAD.U32 R155, RZ, RZ, UR4 ;  /* 0x00000004ff9b7e24 */ /* 0x020fce000f8e00ff */
.L_x_40:
[----:B------:R-:W4:Y:S02]  /*2610*/  LDC.64 R6, c[0x0][0x5b0] ;  /* 0x00016c00ff067b82 */ /* 0x000f240000000a00 */
[----:B----4-:R-:W-:-:S04]  /*2620*/  ISETP.NE.U32.AND P0, PT, R6, RZ, PT ;  /* 0x000000ff0600720c */ /* 0x010fc80003f05070 */
[----:B------:R-:W-:-:S13]  /*2630*/  ISETP.NE.AND.EX P0, PT, R7, RZ, PT, P0 ;  /* 0x000000ff0700720c */ /* 0x000fda0003f05300 */
[----:B------:R-:W-:Y:S05]  /*2640*/  @!P0 BRA `(.L_x_42) ;  /* 0x00000000002c8947 */ /* 0x000fea0003800000 */
[----:B------:R-:W-:Y:S02]  /*2650*/  ULDC.64 UR4, c[0x0][0x5a8] ;  /* 0x00016a0000047ab9 */ /* 0x000fe40000000a00 */
[----:B------:R-:W-:-:S04]  /*2660*/  ISETP.NE.U32.AND P0, PT, RZ, UR4, PT ;  /* 0x00000004ff007c0c */ /* 0x000fc8000bf05070 */
[----:B------:R-:W-:-:S13]  /*2670*/  ISETP.NE.AND.EX P0, PT, RZ, UR5, PT, P0 ;  /* 0x00000005ff007c0c */ /* 0x000fda000bf05300 */
[----:B------:R-:W-:Y:S05]  /*2680*/  @!P0 BRA `(.L_x_43) ;  /* 0x0000000000148947 */ /* 0x000fea0003800000 */
[----:B--23--:R-:W2:Y:S01]  /*2690*/  LDC.64 R4, c[0x0][0x5a8] ;  /* 0x00016a00ff047b82 */ /* 0x00cea20000000a00 */
[----:B------:R-:W-:-:S04]  /*26a0*/  IMAD R3, R6, UR55, RZ ;  /* 0x0000003706037c24 */ /* 0x000fc8000f8e02ff */
[----:B--2---:R-:W-:-:S05]  /*26b0*/  IMAD.WIDE R4, R3, 0x4, R4 ;  /* 0x0000000403047825 */ /* 0x004fca00078e0204 */
[----:B-----5:R4:W5:Y:S01]  /*26c0*/  LDG.E R156, desc[UR48][R4.64] ;  /* 0x00000030049c7981 */ /* 0x020962000c1e1900 */
[----:B------:R-:W-:Y:S05]  /*26d0*/  BRA `(.L_x_42) ;  /* 0x0000000000087947 */ /* 0x000fea0003800000 */
.L_x_43:
[----:B------:R-:W-:Y:S02]  /*26e0*/  ULDC UR4, c[0x0][0x5a0] ;  /* 0x0001680000047ab9 */ /* 0x000fe40000000800 */
[----:B-----5:R-:W-:-:S07]  /*26f0*/  IMAD.U32 R156, RZ, RZ, UR4 ;  /* 0x00000004ff9c7e24 */ /* 0x020fce000f8e00ff */
.L_x_42:
[----:B------:R-:W-:Y:S01]  /*2700*/  ULDC.64 UR4, c[0x0][0x588] ;  /* 0x0001620000047ab9 */ /* 0x000fe20000000a00 */
[----:B------:R-:W-:Y:S01]  /*2710*/  ISETP.NE.U32.AND P1, PT, R163, RZ, PT ;  /* 0x000000ffa300720c */ /* 0x000fe20003f25070 */
[----:B------:R-:W-:Y:S02]  /*2720*/  UISETP.NE.U32.AND UP0, UPT, UR4, URZ, UPT ;  /* 0x0000003f0400728c */ /* 0x000fe4000bf05070 */
[----:B------:R-:W-:Y:S02]  /*2730*/  ISETP.NE.U32.AND P3, PT, RZ, UR4, PT ;  /* 0x00000004ff007c0c */ /* 0x000fe4000bf65070 */
[----:B------:R-:W-:Y:S01]  /*2740*/  ISETP.NE.AND.EX P5, PT, R165, RZ, PT, P1 ;  /* 0x000000ffa500720c */ /* 0x000fe20003fa5310 */
[----:B------:R-:W-:Y:S02]  /*2750*/  UISETP.NE.AND.EX UP0, UPT, UR5, URZ, UPT, UP0 ;  /* 0x0000003f0500728c */ /* 0x000fe4000bf05300 */
[----:B------:R-:W-:Y:S02]  /*2760*/  ISETP.NE.AND.EX P3, PT, RZ, UR5, PT, P3 ;  /* 0x00000005ff007c0c */ /* 0x000fe4000bf65330 */
[----:B------:R-:W-:-:S02]  /*2770*/  PLOP3.LUT P0, PT, PT, PT, PT, 0x8, 0x0 ;  /* 0x000000000000781c */ /* 0x000fc40003f0e170 */
[----:B------:R-:W-:-:S04]  /*2780*/  PLOP3.LUT P4, PT, PT, PT, UP0, 0x80, 0x0 ;  /* 0x000000000000781c */ /* 0x000fc80003f8f008 */
[----:B------:R-:W-:-:S05]  /*2790*/  PLOP3.LUT P4, PT, P4, PT, PT, 0x8, 0x0 ;  /* 0x000000000000781c */ /* 0x000fca000278e170 */
[----:B------:R-:W-:Y:S08]  /*27a0*/  @P3 BRA P5, `(.L_x_44) ;  /* 0x0000000000243947 */ /* 0x000ff00002800000 */
[----:B------:R-:W-:Y:S04]  /*27b0*/  BSSY B0, `(.L_x_44) ;  /* 0x0000008000007945 */ /* 0x000fe80003800000 */
[----:B------:R-:W-:Y:S05]  /*27c0*/  @!P2 BRA `(.L_x_45) ;  /* 0x000000000014a947 */ /* 0x000fea0003800000 */
[----:B------:R-:W-:Y:S02]  /*27d0*/  LOP3.LUT P3, RZ, R154, 0xff, RZ, 0xc0, !PT ;  /* 0x000000ff9aff7812 */ /* 0x000fe4000786c0ff */
[----:B------:R-:W-:-:S11]  /*27e0*/  PLOP3.LUT P0, PT, P4, PT, PT, 0x80, 0x0 ;  /* 0x000000000000781c */ /* 0x000fd6000270f070 */
[----:B------:R-:W-:Y:S05]  /*27f0*/  @!P3 BRA `(.L_x_46) ;  /* 0x00000000000cb947 */ /* 0x000fea0003800000 */
[----:B-----5:R-:W-:Y:S01]  /*2800*/  FSETP.EQ.AND P0, PT, R155, RZ, PT ;  /* 0x000000ff9b00720b */ /* 0x020fe20003f02000 */
[----:B------:R-:W-:-:S12]  /*2810*/  BRA `(.L_x_46) ;  /* 0x0000000000047947 */ /* 0x000fd80003800000 */
.L_x_45:
[----:B-----5:R-:W-:-:S13]  /*2820*/  FSETP.EQ.AND P0, PT, R155, RZ, PT ;  /* 0x000000ff9b00720b */ /* 0x020fda0003f02000 */
.L_x_46:
[----:B-1----:R-:W-:Y:S05]  /*2830*/  BSYNC B0 ;  /* 0x0000000000007941 */ /* 0x002fea0003800000 */
.L_x_44:
[----:B------:R-:W-:Y:S04]  /*2840*/  BSSY B0, `(.L_x_47) ;  /* 0x0000007000007945 */ /* 0x000fe80003800000 */
[----:B------:R-:W-:Y:S05]  /*2850*/  @!P2 BRA `(.L_x_48) ;  /* 0x000000000010a947 */ /* 0x000fea0003800000 */
[----:B------:R-:W-:-:S13]  /*2860*/  LOP3.LUT P2, RZ, R154, 0xff, RZ, 0xc0, !PT ;  /* 0x000000ff9aff7812 */ /* 0x000fda000784c0ff */
[----:B------:R-:W-:Y:S05]  /*2870*/  @!P2 BRA `(.L_x_49) ;  /* 0x00000000000ca947 */ /* 0x000fea0003800000 */
[----:B-----5:R-:W-:Y:S01]  /*2880*/  FSETP.EQ.AND P4, PT, R155, RZ, PT ;  /* 0x000000ff9b00720b */ /* 0x020fe20003f82000 */
[----:B------:R-:W-:-:S12]  /*2890*/  BRA `(.L_x_49) ;  /* 0x0000000000047947 */ /* 0x000fd80003800000 */
.L_x_48:
[----:B-----5:R-:W-:-:S13]  /*28a0*/  FSETP.EQ.AND P4, PT, R155, RZ, PT ;  /* 0x000000ff9b00720b */ /* 0x020fda0003f82000 */
.L_x_49:
[----:B-1----:R-:W-:Y:S05]  /*28b0*/  BSYNC B0 ;  /* 0x0000000000007941 */ /* 0x002fea0003800000 */
.L_x_47:
[----:B------:R-:W-:Y:S01]  /*28c0*/  BSSY B0, `(.L_x_50) ;  /* 0x0000024000007945 */ /* 0x000fe20003800000 */
[----:B------:R-:W-:Y:S01]  /*28d0*/  IMAD.MOV.U32 R0, RZ, RZ, RZ ;  /* 0x000000ffff007224 */ /* 0x000fe200078e00ff */
[----:B------:R-:W-:Y:S02]  /*28e0*/  CS2R R6, SRZ ;  /* 0x0000000000067805 */ /* 0x000fe4000001ff00 */
[----:B--234-:R-:W-:Y:S02]  /*28f0*/  CS2R R4, SRZ ;  /* 0x0000000000047805 */ /* 0x01cfe4000001ff00 */
[----:B------:R-:W-:Y:S02]  /*2900*/  CS2R R10, SRZ ;  /* 0x00000000000a7805 */ /* 0x000fe4000001ff00 */
[----:B------:R-:W-:Y:S01]  /*2910*/  CS2R R8, SRZ ;  /* 0x0000000000087805 */ /* 0x000fe2000001ff00 */
[----:B------:R-:W-:Y:S06]  /*2920*/  @P0 BRA `(.L_x_51) ;  /* 0x0000000000740947 */ /* 0x000fec0003800000 */
[----:B------:R-:W-:-:S13]  /*2930*/  ISETP.NE.AND P2, PT, R160, 0x3, PT ;  /* 0x00000003a000780c */ /* 0x000fda0003f45270 */
[----:B------:R-:W-:Y:S05]  /*2940*/  @!P2 BRA `(.L_x_52) ;  /* 0x000000000004a947 */ /* 0x000fea0003800000 */
[----:B------:R-:W-:Y:S01]  /*2950*/  BPT.TRAP 0x1 ;  /* 0x000000040000795c */ /* 0x000fe20000300000 */
.L_x_52:
[----:B------:R-:W-:Y:S01]  /*2960*/  SHF.L.U32 R3, RZ, 0x1f, RZ ;  /* 0x0000001fff037819 */ /* 0x000fe200000006ff */
[----:B------:R-:W-:Y:S02]  /*2970*/  IMAD.MOV.U32 R0, RZ, RZ, 0x1 ;  /* 0x00000001ff007424 */ /* 0x000fe400078e00ff */
[----:B------:R-:W-:Y:S01]  /*2980*/  IMAD.MOV.U32 R7, RZ, RZ, RZ ;  /* 0x000000ffff077224 */ /* 0x000fe200078e00ff */
[----:B------:R-:W1:Y:S02]  /*2990*/  SYNCS.PHASECHK.TRANS64.TRYWAIT P2, [UR45+0x40], R3 ;  /* 0x00004003ff0075a7 */ /* 0x000e64000804016d */
[----:B-1----:R-:W-:Y:S05]  /*29a0*/  @!P2 BRA `(.L_x_53) ;  /* 0x000000700090a947 */ /* 0x002fea0003800000 */
.L_x_236:
[----:B------:R-:W-:Y:S01]  /*29b0*/  IMAD.MOV.U32 R6, RZ, RZ, RZ ;  /* 0x000000ffff067224 */ /* 0x000fe200078e00ff */
[----:B-1----:R-:W-:Y:S02]  /*29c0*/  CS2R R4, SRZ ;  /* 0x0000000000047805 */ /* 0x002fe4000001ff00 */
[----:B------:R-:W-:Y:S02]  /*29d0*/  CS2R R10, SRZ ;  /* 0x00000000000a7805 */ /* 0x000fe4000001ff00 */
[----:B------:R-:W-:Y:S01]  /*29e0*/  CS2R R8, SRZ ;  /* 0x0000000000087805 */ /* 0x000fe2000001ff00 */
[----:B------:R-:W-:Y:S06]  /*29f0*/  @P4 BRA `(.L_x_51) ;  /* 0x0000000000404947 */ /* 0x000fec0003800000 */
[C---:B------:R-:W-:Y:S01]  /*2a00*/  IMAD.SHL.U32 R3, R18.reuse, 0x10, RZ ;  /* 0x0000001012037824 */ /* 0x040fe200078e00ff */
[----:B------:R-:W-:Y:S01]  /*2a10*/  SHF.R.U32.HI R6, RZ, 0x1, R18 ;  /* 0x00000001ff067819 */ /* 0x000fe20000011612 */
[C---:B------:R-:W-:Y:S01]  /*2a20*/  IMAD.SHL.U32 R4, R18.reuse, 0x20, RZ ;  /* 0x0000002012047824 */ /* 0x040fe200078e00ff */
[----:B------:R-:W-:Y:S05]  /*2a30*/  WARPSYNC.ALL ;  /* 0x0000000000007948 */ /* 0x000fea0003800000 */
[----:B------:R-:W-:Y:S01]  /*2a40*/  LOP3.LUT R3, R3, 0xe00, RZ, 0xc0, !PT ;  /* 0x00000e0003037812 */ /* 0x000fe200078ec0ff */
[----:B------:R-:W-:Y:S01]  /*2a50*/  IMAD.SHL.U32 R8, R18, 0x4, RZ ;  /* 0x0000000412087824 */ /* 0x000fe200078e00ff */
[----:B------:R-:W-:-:S02]  /*2a60*/  LOP3.LUT R5, R4, 0xc0, RZ, 0xc0, !PT ;  /* 0x000000c004057812 */ /* 0x000fc400078ec0ff */
[----:B------:R-:W-:Y:S02]  /*2a70*/  LOP3.LUT R3, R3, 0x20, R4, 0xf8, !PT ;  /* 0x0000002003037812 */ /* 0x000fe400078ef804 */
[----:B------:R-:W-:Y:S02]  /*2a80*/  LOP3.LUT R5, R5, 0x8, R6, 0xf8, !PT ;  /* 0x0000000805057812 */ /* 0x000fe400078ef806 */
[----:B------:R-:W-:Y:S02]  /*2a90*/  LOP3.LUT R3, R3, 0x100, R4, 0xf8, !PT ;  /* 0x0000010003037812 */ /* 0x000fe400078ef804 */
[----:B------:R-:W-:-:S04]  /*2aa0*/  LOP3.LUT R8, R5, 0x18, R8, 0x78, !PT ;  /* 0x0000001805087812 */ /* 0x000fc800078e7808 */
[----:B------:R-:W-:-:S04]  /*2ab0*/  LOP3.LUT R3, R3, R8, RZ, 0xfc, !PT ;  /* 0x0000000803037212 */ /* 0x000fc800078efcff */
[----:B------:R-:W-:-:S05]  /*2ac0*/  LEA R8, R3, UR45, 0x1 ;  /* 0x0000002d03087c11 */ /* 0x000fca000f8e08ff */
[----:B------:R-:W-:Y:S02]  /*2ad0*/  IMAD R4, R157, 0x2, R8 ;  /* 0x000000029d047824 */ /* 0x000fe400078e0208 */
[----:B------:R-:W1:Y:S04]  /*2ae0*/  LDSM.16.M88.4 R8, [R8+0x200] ;  /* 0x000200000808783b */ /* 0x000e680000000200 */
[----:B------:R-:W2:Y:S02]  /*2af0*/  LDSM.16.M88.4 R4, [R4+0x200] ;  /* 0x000200000404783b */ /* 0x000ea40000000200 */
.L_x_51:
[----:B------:R-:W-:Y:S05]  /*2b00*/  BSYNC B0 ;  /* 0x0000000000007941 */ /* 0x000fea0003800000 */
.L_x_50:
[----:B------:R-:W-:Y:S01]  /*2b10*/  IMAD.SHL.U32 R13, R18, 0x20, RZ ;  /* 0x00000020120d7824 */ /* 0x000fe200078e00ff */
[----:B------:R-:W-:Y:S01]  /*2b20*/  SHF.R.U32.HI R166, RZ, 0x1, R18 ;  /* 0x00000001ffa67819 */ /* 0x000fe20000011612 */
[C---:B-1----:R-:W-:Y:S01]  /*2b30*/  IMAD.U32 R162, R11.reuse, 0x10000, RZ ;  /* 0x000100000ba27824 */ /* 0x042fe200078e00ff */
[----:B------:R-:W-:Y:S01]  /*2b40*/  LOP3.LUT R164, R11, 0xffff0000, RZ, 0xc0, !PT ;  /* 0xffff00000ba47812 */ /* 0x000fe200078ec0ff */
[----:B------:R-:W-:Y:S01]  /*2b50*/  IMAD.U32 R14, R9, 0x10000, RZ ;  /* 0x00010000090e7824 */ /* 0x000fe200078e00ff */
[----:B------:R-:W-:Y:S01]  /*2b60*/  LOP3.LUT R3, R13, 0xc0, RZ, 0xc0, !PT ;  /* 0x000000c00d037812 */ /* 0x000fe200078ec0ff */
[----:B------:R-:W-:Y:S01]  /*2b70*/  IMAD.U32 R158, R10, 0x10000, RZ ;  /* 0x000100000a9e7824 */ /* 0x000fe200078e00ff */
[----:B--2---:R-:W-:Y:S01]  /*2b80*/  LOP3.LUT R168, R4, 0xffff0000, RZ, 0xc0, !PT ;  /* 0xffff000004a87812 */ /* 0x004fe200078ec0ff */
[----:B------:R-:W-:Y:S01]  /*2b90*/  IMAD.U32 R174, R6, 0x10000, RZ ;  /* 0x0001000006ae7824 */ /* 0x000fe200078e00ff */
[----:B------:R-:W-:Y:S01]  /*2ba0*/  LOP3.LUT R11, R3, 0x8, R166, 0xf8, !PT ;  /* 0x00000008030b7812 */ /* 0x000fe200078ef8a6 */
[----:B------:R-:W-:Y:S01]  /*2bb0*/  IMAD.U32 R166, R4, 0x10000, RZ ;  /* 0x0001000004a67824 */ /* 0x000fe200078e00ff */
[C---:B------:R-:W-:Y:S01]  /*2bc0*/  LOP3.LUT R3, R18.reuse, 0xff, RZ, 0xc0, !PT ;  /* 0x000000ff12037812 */ /* 0x040fe200078ec0ff */
[----:B------:R-:W-:Y:S01]  /*2bd0*/  IMAD.SHL.U32 R4, R18, 0x10, RZ ;  /* 0x0000001012047824 */ /* 0x000fe200078e00ff */
[----:B------:R-:W-:Y:S01]  /*2be0*/  SHF.L.U32 R12, R8, 0x10, RZ ;  /* 0x00000010080c7819 */ /* 0x000fe200000006ff */
[----:B-----5:R-:W-:Y:S01]  /*2bf0*/  FMUL R15, R155, R158 ;  /* 0x0000009e9b0f7220 */ /* 0x020fe20000400000 */
[----:B------:R-:W-:Y:S01]  /*2c00*/  LOP3.LUT R20, R9, 0xffff0000, RZ, 0xc0, !PT ;  /* 0xffff000009147812 */ /* 0x000fe200078ec0ff */
[----:B------:R-:W-:Y:S01]  /*2c10*/  VIADD R3, R3, 0x1f ;  /* 0x0000001f03037836 */ /* 0x000fe20000000000 */
[----:B------:R-:W-:Y:S01]  /*2c20*/  LOP3.LUT R4, R4, 0xe00, RZ, 0xc0, !PT ;  /* 0x00000e0004047812 */ /* 0x000fe200078ec0ff */
[----:B------:R-:W-:Y:S01]  /*2c30*/  IMAD.U32 R170, R5, 0x10000, RZ ;  /* 0x0001000005aa7824 */ /* 0x000fe200078e00ff */
[----:B------:R-:W-:Y:S01]  /*2c40*/  LOP3.LUT R8, R8, 0xffff0000, RZ, 0xc0, !PT ;  /* 0xffff000008087812 */ /* 0x000fe200078ec0ff */
[C---:B------:R-:W-:Y:S01]  /*2c50*/  FMUL R21, R155.reuse, R162 ;  /* 0x000000a29b157220 */ /* 0x040fe20000400000 */
[----:B------:R-:W-:Y:S01]  /*2c60*/  LOP3.LUT R4, R4, 0x20, R13, 0xf8, !PT ;  /* 0x0000002004047812 */ /* 0x000fe200078ef80d */
[C---:B------:R-:W-:Y:S01]  /*2c70*/  FMUL R158, R155.reuse, R164 ;  /* 0x000000a49b9e7220 */ /* 0x040fe20000400000 */
[----:B------:R-:W-:Y:S01]  /*2c80*/  LOP3.LUT R10, R10, 0xffff0000, RZ, 0xc0, !PT ;  /* 0xffff00000a0a7812 */ /* 0x000fe200078ec0ff */
[----:B------:R-:W-:Y:S01]  /*2c90*/  FFMA R28, R156, R28, R15 ;  /* 0x0000001c9c1c7223 */ /* 0x000fe2000000000f */
[----:B------:R-:W-:Y:S01]  /*2ca0*/  LOP3.LUT R176, R6, 0xffff0000, RZ, 0xc0, !PT ;  /* 0xffff000006b07812 */ /* 0x000fe200078ec0ff */
[----:B------:R-:W-:Y:S01]  /*2cb0*/  IMAD.SHL.U32 R6, R18, 0x4, RZ ;  /* 0x0000000412067824 */ /* 0x000fe200078e00ff */
[----:B------:R-:W-:Y:S01]  /*2cc0*/  LOP3.LUT R9, R4, 0x100, R13, 0xf8, !PT ;  /* 0x0000010004097812 */ /* 0x000fe200078ef80d */
[----:B------:R-:W-:Y:S01]  /*2cd0*/  FMUL R13, R155, R14 ;  /* 0x0000000e9b0d7220 */ /* 0x000fe20000400000 */
[----:B------:R-:W-:Y:S01]  /*2ce0*/  ISETP.GT.U32.AND P2, PT, R3, 0x3e, PT ;  /* 0x0000003e0300780c */ /* 0x000fe20003f44070 */
[C---:B------:R-:W-:Y:S01]  /*2cf0*/  FMUL R3, R155.reuse, R12 ;  /* 0x0000000c9b037220 */ /* 0x040fe20000400000 */
[C---:B------:R-:W-:Y:S01]  /*2d00*/  FMUL R14, R155.reuse, R20 ;  /* 0x000000149b0e7220 */ /* 0x040fe20000400000 */
[C---:B------:R-:W-:Y:S01]  /*2d10*/  FMUL R12, R155.reuse, R8 ;  /* 0x000000089b0c7220 */ /* 0x040fe20000400000 */
[----:B------:R-:W-:Y:S01]  /*2d20*/  FMUL R20, R155, R10 ;  /* 0x0000000a9b147220 */ /* 0x000fe20000400000 */
[----:B------:R-:W-:Y:S01]  /*2d30*/  LOP3.LUT R172, R5, 0xffff0000, RZ, 0xc0, !PT ;  /* 0xffff000005ac7812 */ /* 0x000fe200078ec0ff */
[C---:B------:R-:W-:Y:S01]  /*2d40*/  FFMA R5, R156.reuse, R26, R13 ;  /* 0x0000001a9c057223 */ /* 0x040fe2000000000d */
[----:B------:R-:W-:Y:S01]  /*2d50*/  LOP3.LUT R182, R11, 0x18, R6, 0x78, !PT ;  /* 0x000000180bb67812 */ /* 0x000fe200078e7806 */
[C---:B------:R-:W-:Y:S01]  /*2d60*/  FFMA R6, R156.reuse, R27, R14 ;  /* 0x0000001b9c067223 */ /* 0x040fe2000000000e */
[C---:B------:R-:W-:Y:S01]  /*2d70*/  FFMA R4, R156.reuse, R24, R3 ;  /* 0x000000189c047223 */ /* 0x040fe20000000003 */
[C---:B------:R-:W-:Y:S01]  /*2d80*/  FFMA R25, R156.reuse, R25, R12 ;  /* 0x000000199c197223 */ /* 0x040fe2000000000c */
[C---:B------:R-:W-:Y:S01]  /*2d90*/  FFMA R29, R156.reuse, R29, R20 ;  /* 0x0000001d9c1d7223 */ /* 0x040fe20000000014 */
[C---:B------:R-:W-:Y:S01]  /*2da0*/  SHF.L.U32 R178, R7.reuse, 0x10, RZ ;  /* 0x0000001007b27819 */ /* 0x040fe200000006ff */
[C---:B------:R-:W-:Y:S01]  /*2db0*/  FFMA R8, R156.reuse, R31, R158 ;  /* 0x0000001f9c087223 */ /* 0x040fe2000000009e */
[----:B------:R-:W-:Y:S01]  /*2dc0*/  LOP3.LUT R180, R7, 0xffff0000, RZ, 0xc0, !PT ;  /* 0xffff000007b47812 */ /* 0x000fe200078ec0ff */
[----:B------:R-:W-:Y:S01]  /*2dd0*/  FFMA R7, R156, R30, R21 ;  /* 0x0000001e9c077223 */ /* 0x000fe20000000015 */
[----:B------:R-:W-:Y:S01]  /*2de0*/  F2FP.RELU.BF16.F32.PACK_AB R5, R6, R5 ;  /* 0x000000050605723e */ /* 0x000fe200000018ff */
[----:B------:R-:W-:Y:S01]  /*2df0*/  FMUL R27, R155, R170 ;  /* 0x000000aa9b1b7220 */ /* 0x000fe20000400000 */
[----:B------:R-:W-:Y:S01]  /*2e00*/  F2FP.RELU.BF16.F32.PACK_AB R4, R25, R4 ;  /* 0x000000041904723e */ /* 0x000fe200000018ff */
[----:B------:R-:W-:Y:S01]  /*2e10*/  FMUL R30, R155, R172 ;  /* 0x000000ac9b1e7220 */ /* 0x000fe20000400000 */
[----:B------:R-:W-:Y:S01]  /*2e20*/  F2FP.RELU.BF16.F32.PACK_AB R6, R29, R28 ;  /* 0x0000001c1d06723e */ /* 0x000fe200000018ff */
[----:B------:R-:W-:Y:S01]  /*2e30*/  FMUL R25, R155, R166 ;  /* 0x000000a69b197220 */ /* 0x000fe20000400000 */
[----:B------:R-:W-:Y:S01]  /*2e40*/  LOP3.LUT R24, R9, R182, RZ, 0xfc, !PT ;  /* 0x000000b609187212 */ /* 0x000fe200078efcff */
[C---:B------:R-:W-:Y:S01]  /*2e50*/  FMUL R26, R155.reuse, R168 ;  /* 0x000000a89b1a7220 */ /* 0x040fe20000400000 */
[C---:B------:R-:W-:Y:S01]  /*2e60*/  FMUL R29, R155.reuse, R174 ;  /* 0x000000ae9b1d7220 */ /* 0x040fe20000400000 */
[C---:B------:R-:W-:Y:S01]  /*2e70*/  FMUL R162, R155.reuse, R176 ;  /* 0x000000b09ba27220 */ /* 0x040fe20000400000 */
[C---:B------:R-:W-:Y:S01]  /*2e80*/  FMUL R161, R155.reuse, R178 ;  /* 0x000000b29ba17220 */ /* 0x040fe20000400000 */
[----:B------:R-:W-:Y:S01]  /*2e90*/  FMUL R164, R155, R180 ;  /* 0x000000b49ba47220 */ /* 0x000fe20000400000 */
[----:B------:R-:W-:Y:S01]  /*2ea0*/  F2FP.RELU.BF16.F32.PACK_AB R7, R8, R7 ;  /* 0x000000070807723e */ /* 0x000fe200000018ff */
[C---:B------:R-:W-:Y:S01]  /*2eb0*/  FFMA R9, R156.reuse, R34, R27 ;  /* 0x000000229c097223 */ /* 0x040fe2000000001b */
[C---:B------:R-:W-:Y:S01]  /*2ec0*/  FFMA R10, R156.reuse, R35, R30 ;  /* 0x000000239c0a7223 */ /* 0x040fe2000000001e */
[C---:B------:R-:W-:Y:S01]  /*2ed0*/  FFMA R8, R156.reuse, R32, R25 ;  /* 0x000000209c087223 */ /* 0x040fe20000000019 */
[C---:B------:R-:W-:Y:S01]  /*2ee0*/  FFMA R33, R156.reuse, R33, R26 ;  /* 0x000000219c217223 */ /* 0x040fe2000000001a */
[C---:B------:R-:W-:Y:S01]  /*2ef0*/  FFMA R36, R156.reuse, R36, R29 ;  /* 0x000000249c247223 */ /* 0x040fe2000000001d */
[C---:B------:R-:W-:Y:S01]  /*2f00*/  FFMA R37, R156.reuse, R37, R162 ;  /* 0x000000259c257223 */ /* 0x040fe200000000a2 */
[C---:B------:R-:W-:Y:S01]  /*2f10*/  FFMA R11, R156.reuse, R38, R161 ;  /* 0x000000269c0b7223 */ /* 0x040fe200000000a1 */
[----:B------:R-:W-:Y:S01]  /*2f20*/  FFMA R28, R156, R39, R164 ;  /* 0x000000279c1c7223 */ /* 0x000fe200000000a4 */
[----:B------:R-:W-:Y:S01]  /*2f30*/  LEA R24, R24, UR45, 0x1 ;  /* 0x0000002d18187c11 */ /* 0x000fe2000f8e08ff */
[----:B------:R-:W-:Y:S05]  /*2f40*/  WARPSYNC.ALL ;  /* 0x0000000000007948 */ /* 0x000fea0003800000 */
[----:B------:R-:W-:Y:S01]  /*2f50*/  F2FP.RELU.BF16.F32.PACK_AB R9, R10, R9 ;  /* 0x000000090a09723e */ /* 0x000fe200000018ff */
[----:B------:R-:W-:Y:S01]  /*2f60*/  IMAD R31, R157, 0x2, R24 ;  /* 0x000000029d1f7824 */ /* 0x000fe200078e0218 */
[----:B------:R-:W-:Y:S01]  /*2f70*/  F2FP.RELU.BF16.F32.PACK_AB R8, R33, R8 ;  /* 0x000000082108723e */ /* 0x000fe200000018ff */
[----:B------:R1:W-:Y:S01]  /*2f80*/  STSM.16.M88.4 [R24+0x200], R4 ;  /* 0x0002000418007844 */ /* 0x0003e20000000200 */
[----:B------:R-:W-:Y:S01]  /*2f90*/  F2FP.RELU.BF16.F32.PACK_AB R10, R37, R36 ;  /* 0x00000024250a723e */ /* 0x000fe200000018ff */
[----:B------:R-:W-:Y:S01]  /*2fa0*/  BSSY B0, `(.L_x_54) ;  /* 0x0000011000007945 */ /* 0x000fe20003800000 */
[----:B------:R-:W-:-:S05]  /*2fb0*/  F2FP.RELU.BF16.F32.PACK_AB R11, R28, R11 ;  /* 0x0000000b1c0b723e */ /* 0x000fca00000018ff */
[----:B------:R1:W-:Y:S01]  /*2fc0*/  STSM.16.M88.4 [R31+0x200], R8 ;  /* 0x000200081f007844 */ /* 0x0003e20000000200 */
[----:B------:R-:W-:Y:S01]  /*2fd0*/  @!PT LDS RZ, [RZ] ;  /* 0x00000000fffff984 */ /* 0x000fe20000000800 */
[----:B------:R-:W-:Y:S01]  /*2fe0*/  @!PT LDS RZ, [RZ] ;  /* 0x00000000fffff984 */ /* 0x000fe20000000800 */
[----:B------:R-:W-:Y:S01]  /*2ff0*/  @!PT LDS RZ, [RZ] ;  /* 0x00000000fffff984 */ /* 0x000fe20000000800 */
[----:B------:R-:W-:Y:S01]  /*3000*/  @!PT LDS RZ, [RZ] ;  /* 0x00000000fffff984 */ /* 0x000fe20000000800 */
[----:B------:R2:W-:Y:S06]  /*3010*/  MEMBAR.ALL.CTA ;  /* 0x0000000000007992 */ /* 0x0005ec0000008000 */
[----:B--2---:R-:W2:Y:S02]  /*3020*/  FENCE.VIEW.ASYNC.S ;  /* 0x00000000000073c6 */ /* 0x004ea40000000000 */
[----:B--2---:R-:W-:Y:S06]  /*3030*/  BAR.SYNC.DEFER_BLOCKING 0x1, 0x100 ;  /* 0x0044000000007b1d */ /* 0x004fec0000010000 */
[----:B------:R-:W-:Y:S05]  /*3040*/  @P2 BRA `(.L_x_55) ;  /* 0x0000000000182947 */ /* 0x000fea0003800000 */
[----:B------:R-:W-:Y:S02]  /*3050*/  UIADD3 UR4, UP0, UR40, 0x4f0, URZ ;  /* 0x000004f028047890 */ /* 0x000fe4000ff1e03f */
[----:B------:R-:W-:Y:S02]  /*3060*/  UIADD3 UR52, UR45, 0x200, URZ ;  /* 0x000002002d347890 */ /* 0x000fe4000fffe03f */
[----:B------:R-:W-:-:S09]  /*3070*/  UIADD3.X UR5, URZ, UR41, URZ, UP0, !UPT ;  /* 0x000000293f057290 */ /* 0x000fd200087fe43f */
[----:B------:R2:W-:Y:S01]  /*3080*/  UTMASTG.3D [UR52], [UR4] ;  /* 0x00000034040073b5 */ /* 0x0005e20008010000 */
[----:B------:R0:W-:Y:S01]  /*3090*/  UTMACMDFLUSH ;  /* 0x00000000000079b7 */ /* 0x0001e20000000000 */
[----:B--2---:R-:W-:-:S04]  /*30a0*/  DEPBAR.LE SB0, 0x1 ;  /* 0x000080400000791a */ /* 0x004fc80000000000 */
.L_x_55:
[----:B------:R-:W-:Y:S05]  /*30b0*/  BSYNC B0 ;  /* 0x0000000000007941 */ /* 0x000fea0003800000 */
.L_x_54:
[----:B------:R-:W-:Y:S01]  /*30c0*/  BAR.SYNC.DEFER_BLOCKING 0x1, 0x100 ;  /* 0x0044000000007b1d */ /* 0x000fe20000010000 */
[----:B------:R-:W-:Y:S01]  /*30d0*/  ISETP.NE.AND P3, PT, RZ, UR39, PT ;  /* 0x00000027ff007c0c */ /* 0x000fe2000bf65270 */
[----:B------:R-:W-:-:S04]  /*30e0*/  VIADD R23, R24, 0x200 ;  /* 0x0000020018177836 */ /* 0x000fc80000000000 */
[----:B------:R-:W-:-:S08]  /*30f0*/  IMAD R28, R157, 0x2, R23 ;  /* 0x000000029d1c7824 */ /* 0x000fd000078e0217 */
[----:B------:R-:W-:Y:S05]  /*3100*/  @!P3 BRA `(.L_x_56) ;  /* 0x000000000034b947 */ /* 0x000fea0003800000 */
[----:B------:R-:W-:Y:S04]  /*3110*/  BSSY B0, `(.L_x_57) ;  /* 0x0000009000007945 */ /* 0x000fe80003800000 */
[----:B------:R-:W-:Y:S05]  /*3120*/  @P0 BRA `(.L_x_58) ;  /* 0x00000000001c0947 */ /* 0x000fea0003800000 */
[----:B------:R-:W-:-:S13]  /*3130*/  ISETP.NE.AND P3, PT, R160, 0x3, PT ;  /* 0x00000003a000780c */ /* 0x000fda0003f65270 */
[----:B------:R-:W-:Y:S05]  /*3140*/  @!P3 BRA `(.L_x_59) ;  /* 0x000000000004b947 */ /* 0x000fea0003800000 */
[----:B------:R-:W-:Y:S01]  /*3150*/  BPT.TRAP 0x1 ;  /* 0x000000040000795c */ /* 0x000fe20000300000 */
.L_x_59:
[----:B------:R-:W-:-:S04]  /*3160*/  ULEA UR4, UR36, UR45, 0x3 ;  /* 0x0000002d24047291 */ /* 0x000fc8000f8e183f */
[----:B------:R-:W-:-:S04]  /*3170*/  UIADD3 UR4, UR4, 0x60, URZ ;  /* 0x0000006004047890 */ /* 0x000fc8000fffe03f */
[----:B------:R-:W-:-:S09]  /*3180*/  UPRMT UR4, UR50, 0x654, UR4 ;  /* 0x0000065432047896 */ /* 0x000fd20008000004 */
[----:B------:R-:W-:Y:S03]  /*3190*/  SYNCS.ARRIVE.TRANS64.RED.A1T0 RZ, [UR4], RZ ;  /* 0x000000ffffff79a7 */ /* 0x000fe60008100404 */
.L_x_58:
[----:B------:R-:W-:Y:S05]  /*31a0*/  BSYNC B0 ;  /* 0x0000000000007941 */ /* 0x000fea0003800000 */
.L_x_57:
[----:B------:R-:W-:-:S04]  /*31b0*/  UIADD3 UR36, UR36, 0x1, URZ ;  /* 0x0000000124247890 */ /* 0x000fc8000fffe03f */
[----:B------:R-:W-:-:S04]  /*31c0*/  UISETP.NE.AND UP0, UPT, UR36, 0x4, UPT ;  /* 0x000000042400788c */ /* 0x000fc8000bf05270 */
[----:B------:R-:W-:-:S12]  /*31d0*/  USEL UR36, UR36, URZ, UP0 ;  /* 0x0000003f24247287 */ /* 0x000fd80008000000 */
.L_x_56:
[----:B------:R-:W-:Y:S04]  /*31e0*/  BSSY B0, `(.L_x_60) ;  /* 0x0000032000007945 */ /* 0x000fe80003800000 */
[----:B------:R-:W-:Y:S05]  /*31f0*/  @P0 BRA `(.L_x_61) ;  /* 0x0000000000c00947 */ /* 0x000fea0003800000 */
[----:B------:R-:W-:-:S13]  /*3200*/  ISETP.NE.AND P3, PT, R160, 0x3, PT ;  /* 0x00000003a000780c */ /* 0x000fda0003f65270 */
[----:B------:R-:W-:Y:S05]  /*3210*/  @!P3 BRA `(.L_x_62) ;  /* 0x000000000004b947 */ /* 0x000fea0003800000 */
[----:B------:R-:W-:Y:S01]  /*3220*/  BPT.TRAP 0x1 ;  /* 0x000000040000795c */ /* 0x000fe20000300000 */
.L_x_62:
[----:B-1----:R-:W-:Y:S01]  /*3230*/  LEA R4, R0, UR45, 0x3 ;  /* 0x0000002d00047c11 */ /* 0x002fe2000f8e18ff */
[----:B------:R-:W-:Y:S01]  /*3240*/  BSSY B1, `(.L_x_63) ;  /* 0x0000004000017945 */ /* 0x000fe20003800000 */
[----:B------:R-:W-:-:S04]  /*3250*/  SHF.L.U32 R5, RZ, 0x1f, RZ ;  /* 0x0000001fff057819 */ /* 0x000fc800000006ff */
[----:B------:R-:W1:Y:S02]  /*3260*/  SYNCS.PHASECHK.TRANS64.TRYWAIT P3, [R4+URZ+0x40], R5 ;  /* 0x00004005040075a7 */ /* 0x000e64000806017f */
[----:B-1----:R-:W-:Y:S05]  /*3270*/  @!P3 BRA `(.L_x_64) ;  /* 0x000000680074b947 */ /* 0x002fea0003800000 */
.L_x_237:
[----:B------:R-:W-:Y:S05]  /*3280*/  BSYNC B1 ;  /* 0x0000000000017941 */ /* 0x000fea0003800000 */
.L_x_63:
[----:B------:R-:W-:Y:S05]  /*3290*/  @P4 BRA `(.L_x_65) ;  /* 0x0000000000944947 */ /* 0x000fea0003800000 */
[----:B------:R-:W-:Y:S01]  /*32a0*/  IMAD R12, R0, 0x2000, R23 ;  /* 0x00002000000c7824 */ /* 0x000fe200078e0217 */
[----:B------:R-:W-:Y:S05]  /*32b0*/  WARPSYNC.ALL ;  /* 0x0000000000007948 */ /* 0x000fea0003800000 */
[----:B------:R-:W-:Y:S01]  /*32c0*/  IMAD R8, R157, 0x2, R12 ;  /* 0x000000029d087824 */ /* 0x000fe200078e020c */
[----:B-1----:R-:W1:Y:S05]  /*32d0*/  LDSM.16.M88.4 R4, [R12] ;  /* 0x000000000c04783b */ /* 0x002e6a0000000200 */
[----:B------:R-:W2:Y:S01]  /*32e0*/  LDSM.16.M88.4 R8, [R8] ;  /* 0x000000000808783b */ /* 0x000ea20000000200 */
[----:B-1----:R-:W-:Y:S01]  /*32f0*/  IMAD.U32 R14, R4, 0x10000, RZ ;  /* 0x00010000040e7824 */ /* 0x002fe200078e00ff */
[C---:B------:R-:W-:Y:S01]  /*3300*/  LOP3.LUT R26, R5.reuse, 0xffff0000, RZ, 0xc0, !PT ;  /* 0xffff0000051a7812 */ /* 0x040fe200078ec0ff */
[----:B------:R-:W-:Y:S01]  /*3310*/  IMAD.U32 R30, R6, 0x10000, RZ ;  /* 0x00010000061e7824 */ /* 0x000fe200078e00ff */
[----:B------:R-:W-:Y:S01]  /*3320*/  LOP3.LUT R4, R4, 0xffff0000, RZ, 0xc0, !PT ;  /* 0xffff000004047812 */ /* 0x000fe200078ec0ff */
[----:B------:R-:W-:Y:S01]  /*3330*/  IMAD.U32 R20, R5, 0x10000, RZ ;  /* 0x0001000005147824 */ /* 0x000fe200078e00ff */
[C---:B--2---:R-:W-:Y:S01]  /*3340*/  LOP3.LUT R36, R8.reuse, 0xffff0000, RZ, 0xc0, !PT ;  /* 0xffff000008247812 */ /* 0x044fe200078ec0ff */
[----:B------:R-:W-:Y:S01]  /*3350*/  IMAD.U32 R34, R8, 0x10000, RZ ;  /* 0x0001000008227824 */ /* 0x000fe200078e00ff */
[----:B------:R-:W-:Y:S01]  /*3360*/  LOP3.LUT R6, R6, 0xffff0000, RZ, 0xc0, !PT ;  /* 0xffff000006067812 */ /* 0x000fe200078ec0ff */
[C---:B------:R-:W-:Y:S01]  /*3370*/  IMAD.U32 R162, R10.reuse, 0x10000, RZ ;  /* 0x000100000aa27824 */ /* 0x040fe200078e00ff */
[----:B------:R-:W-:Y:S01]  /*3380*/  LOP3.LUT R158, R7, 0xffff0000, RZ, 0xc0, !PT ;  /* 0xffff0000079e7812 */ /* 0x000fe200078ec0ff */
[----:B------:R-:W-:Y:S01]  /*3390*/  IMAD.U32 R164, R11, 0x10000, RZ ;  /* 0x000100000ba47824 */ /* 0x000fe200078e00ff */
[----:B------:R-:W-:Y:S01]  /*33a0*/  SHF.L.U32 R8, R9, 0x10, RZ ;  /* 0x0000001009087819 */ /* 0x000fe200000006ff */
[----:B------:R-:W-:Y:S01]  /*33b0*/  IMAD.U32 R32, R7, 0x10000, RZ ;  /* 0x0001000007207824 */ /* 0x000fe200078e00ff */
[----:B------:R-:W-:Y:S01]  /*33c0*/  LOP3.LUT R38, R9, 0xffff0000, RZ, 0xc0, !PT ;  /* 0xffff000009267812 */ /* 0x000fe200078ec0ff */
[C---:B------:R-:W-:Y:S01]  /*33d0*/  FMUL R3, R155.reuse, R14 ;  /* 0x0000000e9b037220 */ /* 0x040fe20000400000 */
[----:B------:R-:W-:Y:S01]  /*33e0*/  LOP3.LUT R10, R10, 0xffff0000, RZ, 0xc0, !PT ;  /* 0xffff00000a0a7812 */ /* 0x000fe200078ec0ff */
[----:B------:R-:W-:Y:S01]  /*33f0*/  FMUL R13, R155, R20 ;  /* 0x000000149b0d7220 */ /* 0x000fe20000400000 */
[----:B------:R-:W-:Y:S01]  /*3400*/  LOP3.LUT R166, R11, 0xffff0000, RZ, 0xc0, !PT ;  /* 0xffff00000ba67812 */ /* 0x000fe200078ec0ff */
[C---:B------:R-:W-:Y:S01]  /*3410*/  FMUL R14, R155.reuse, R26 ;  /* 0x0000001a9b0e7220 */ /* 0x040fe20000400000 */
        /* <DEDUP_REMOVED lines=12> */
[----:B------:R-:W-:-:S07]  /*34e0*/  FMUL R164, R155, R166 ;  /* 0x000000a69ba47220 */ /* 0x000fce0000400000 */
.L_x_65:
[----:B------:R-:W-:-:S07]  /*34f0*/  VIADD R0, R0, 0x1 ;  /* 0x0000000100007836 */ /* 0x000fce0000000000 */
.L_x_61:
[----:B------:R-:W-:Y:S05]  /*3500*/  BSYNC B0 ;  /* 0x0000000000007941 */ /* 0x000fea0003800000 */
.L_x_60:
[C---:B-1----:R-:W-:Y:S01]  /*3510*/  FFMA R5, R156.reuse, R42, R13 ;  /* 0x0000002a9c057223 */ /* 0x042fe2000000000d */
[C---:B------:R-:W-:Y:S01]  /*3520*/  FFMA R6, R156.reuse, R43, R14 ;  /* 0x0000002b9c067223 */ /* 0x040fe2000000000e */
        /* <DEDUP_REMOVED lines=14> */
[----:B------:R-:W-:Y:S01]  /*3610*/  F2FP.RELU.BF16.F32.PACK_AB R5, R6, R5 ;  /* 0x000000050605723e */ /* 0x000fe200000018ff */
[----:B------:R-:W-:Y:S05]  /*3620*/  WARPSYNC.ALL ;  /* 0x0000000000007948 */ /* 0x000fea0003800000 */
[----:B------:R-:W-:Y:S01]  /*3630*/  F2FP.RELU.BF16.F32.PACK_AB R4, R41, R4 ;  /* 0x000000042904723e */ /* 0x000fe200000018ff */
[----:B------:R-:W-:Y:S01]  /*3640*/  BSSY B0, `(.L_x_66) ;  /* 0x000001a000007945 */ /* 0x000fe20003800000 */
[----:B------:R-:W-:-:S02]  /*3650*/  F2FP.RELU.BF16.F32.PACK_AB R6, R45, R44 ;  /* 0x0000002c2d06723e */ /* 0x000fc400000018ff */
[----:B------:R-:W-:Y:S02]  /*3660*/  F2FP.RELU.BF16.F32.PACK_AB R7, R8, R7 ;  /* 0x000000070807723e */ /* 0x000fe400000018ff */
[----:B------:R-:W-:Y:S02]  /*3670*/  F2FP.RELU.BF16.F32.PACK_AB R9, R10, R9 ;  /* 0x000000090a09723e */ /* 0x000fe400000018ff */
[----:B------:R-:W-:Y:S01]  /*3680*/  F2FP.RELU.BF16.F32.PACK_AB R8, R49, R48 ;  /* 0x000000303108723e */ /* 0x000fe200000018ff */
[----:B------:R1:W-:Y:S01]  /*3690*/  STSM.16.M88.4 [R24+0x2200], R4 ;  /* 0x0022000418007844 */ /* 0x0003e20000000200 */
[----:B------:R-:W-:Y:S02]  /*36a0*/  F2FP.RELU.BF16.F32.PACK_AB R10, R53, R52 ;  /* 0x00000034350a723e */ /* 0x000fe400000018ff */
        /* <DEDUP_REMOVED lines=12> */
[----:B------:R-:W-:Y:S02]  /*3770*/  UIADD3 UR4, UR45, 0x2200, URZ ;  /* 0x000022002d047890 */ /* 0x000fe4000fffe03f */
[----:B------:R-:W-:Y:S01]  /*3780*/  UIADD3.X UR9, URZ, UR41, URZ, UP0, !UPT ;  /* 0x000000293f097290 */ /* 0x000fe200087fe43f */
[----:B------:R-:W-:Y:S01]  /*3790*/  UMOV UR6, UR54 ;  /* 0x0000003600067c82 */ /* 0x000fe20008000000 */
[----:B------:R-:W-:-:S07]  /*37a0*/  UMOV UR7, UR55 ;  /* 0x0000003700077c82 */ /* 0x000fce0008000000 */
[----:B------:R2:W-:Y:S01]  /*37b0*/  UTMASTG.3D [UR4], [UR8] ;  /* 0x00000004080073b5 */ /* 0x0005e20008010000 */
[----:B------:R0:W-:Y:S01]  /*37c0*/  UTMACMDFLUSH ;  /* 0x00000000000079b7 */ /* 0x0001e20000000000 */
[----:B--2---:R-:W-:-:S04]  /*37d0*/  DEPBAR.LE SB0, 0x1 ;  /* 0x000080400000791a */ /* 0x004fc80000000000 */
.L_x_67:
[----:B------:R-:W-:Y:S05]  /*37e0*/  BSYNC B0 ;  /* 0x0000000000007941 */ /* 0x000fea0003800000 */
.L_x_66:
[----:B------:R-:W-:Y:S01]  /*37f0*/  VIADD R32, R24, 0x2200 ;  /* 0x0000220018207836 */ /* 0x000fe20000000000 */
[----:B------:R-:W-:Y:S03]  /*3800*/  BAR.SYNC.DEFER_BLOCKING 0x1, 0x100 ;  /* 0x0044000000007b1d */ /* 0x000fe60000010000 */
[----:B------:R-:W-:-:S03]  /*3810*/  IMAD R32, R157, 0x2, R32 ;  /* 0x000000029d207824 */ /* 0x000fc600078e0220 */
[----:B------:R-:W-:Y:S04]  /*3820*/  BSSY B0, `(.L_x_68) ;  /* 0x0000009000007945 */ /* 0x000fe80003800000 */
[----:B------:R-:W-:Y:S05]  /*3830*/  @P0 BRA `(.L_x_69) ;  /* 0x00000000001c0947 */ /* 0x000fea0003800000 */
[----:B------:R-:W-:-:S13]  /*3840*/  ISETP.NE.AND P3, PT, R160, 0x3, PT ;  /* 0x00000003a000780c */ /* 0x000fda0003f65270 */
[----:B------:R-:W-:Y:S05]  /*3850*/  @!P3 BRA `(.L_x_70) ;  /* 0x000000000004b947 */ /* 0x000fea0003800000 */
[----:B------:R-:W-:Y:S01]  /*3860*/  BPT.TRAP 0x1 ;  /* 0x000000040000795c */ /* 0x000fe20000300000 */
.L_x_70:
[----:B------:R-:W-:-:S04]  /*3870*/  ULEA UR4, UR36, UR45, 0x3 ;  /* 0x0000002d24047291 */ /* 0x000fc8000f8e183f */
[----:B------:R-:W-:-:S04]  /*3880*/  UIADD3 UR4, UR4, 0x60, URZ ;  /* 0x0000006004047890 */ /* 0x000fc8000fffe03f */
[----:B------:R-:W-:-:S09]  /*3890*/  UPRMT UR4, UR50, 0x654, UR4 ;  /* 0x0000065432047896 */ /* 0x000fd20008000004 */
[----:B------:R-:W-:Y:S03]  /*38a0*/  SYNCS.ARRIVE.TRANS64.RED.A1T0 RZ, [UR4], RZ ;  /* 0x000000ffffff79a7 */ /* 0x000fe60008100404 */
.L_x_69:
[----:B------:R-:W-:Y:S05]  /*38b0*/  BSYNC B0 ;  /* 0x0000000000007941 */ /* 0x000fea0003800000 */
.L_x_68:
[----:B------:R-:W-:Y:S01]  /*38c0*/  UIADD3 UR36, UR36, 0x1, URZ ;  /* 0x0000000124247890 */ /* 0x000fe2000fffe03f */
[----:B------:R-:W-:Y:S01]  /*38d0*/  BSSY B0, `(.L_x_71) ;  /* 0x0000038000007945 */ /* 0x000fe20003800000 */
[----:B------:R-:W-:Y:S02]  /*38e0*/  IMAD.MOV.U32 R33, RZ, RZ, RZ ;  /* 0x000000ffff217224 */ /* 0x000fe400078e00ff */
[----:B------:R-:W-:-:S04]  /*38f0*/  UISETP.NE.AND UP0, UPT, UR36, 0x4, UPT ;  /* 0x000000042400788c */ /* 0x000fc8000bf05270 */
[----:B------:R-:W-:Y:S01]  /*3900*/  USEL UR36, UR36, URZ, UP0 ;  /* 0x0000003f24247287 */ /* 0x000fe20008000000 */
[----:B------:R-:W-:Y:S11]  /*3910*/  @P0 BRA `(.L_x_72) ;  /* 0x0000000000cc0947 */ /* 0x000ff60003800000 */
[----:B------:R-:W-:-:S13]  /*3920*/  ISETP.NE.AND P3, PT, R160, 0x3, PT ;  /* 0x00000003a000780c */ /* 0x000fda0003f65270 */
[----:B------:R-:W-:Y:S05]  /*3930*/  @!P3 BRA `(.L_x_73) ;  /* 0x000000000004b947 */ /* 0x000fea0003800000 */
[----:B------:R-:W-:Y:S01]  /*3940*/  BPT.TRAP 0x1 ;  /* 0x000000040000795c */ /* 0x000fe20000300000 */
.L_x_73:
[C---:B-1----:R-:W-:Y:S01]  /*3950*/  LEA R4, R0.reuse, UR45, 0x3 ;  /* 0x0000002d00047c11 */ /* 0x042fe2000f8e18ff */
[----:B------:R-:W-:Y:S01]  /*3960*/  VIADD R35, R0, 0x1 ;  /* 0x0000000100237836 */ /* 0x000fe20000000000 */
[----:B------:R-:W-:Y:S01]  /*3970*/  SHF.L.U32 R5, RZ, 0x1f, RZ ;  /* 0x0000001fff057819 */ /* 0x000fe200000006ff */
[----:B------:R-:W-:Y:S03]  /*3980*/  BSSY B1, `(.L_x_74) ;  /* 0x0000004000017945 */ /* 0x000fe60003800000 */
[----:B------:R-:W1:Y:S01]  /*3990*/  SYNCS.PHASECHK.TRANS64.TRYWAIT P5, [R4+URZ+0x40], R5 ;  /* 0x00004005040075a7 */ /* 0x000e6200080a017f */
[----:B------:R-:W-:Y:S01]  /*39a0*/  ISETP.NE.AND P3, PT, R35, 0x4, PT ;  /* 0x000000042300780c */ /* 0x000fe20003f65270 */
[----:B-1----:R-:W-:-:S12]  /*39b0*/  @!P5 BRA `(.L_x_75) ;  /* 0x0000006000b8d947 */ /* 0x002fd80003800000 */
.L_x_238:
[----:B------:R-:W-:Y:S05]  /*39c0*/  BSYNC B1 ;  /* 0x0000000000017941 */ /* 0x000fea0003800000 */
.L_x_74:
[----:B------:R-:W-:Y:S05]  /*39d0*/  @P4 BRA `(.L_x_76) ;  /* 0x0000000000944947 */ /* 0x000fea0003800000 */
[----:B------:R-:W-:Y:S01]  /*39e0*/  IMAD R12, R0, 0x2000, R23 ;  /* 0x00002000000c7824 */ /* 0x000fe200078e0217 */
[----:B------:R-:W-:Y:S05]  /*39f0*/  WARPSYNC.ALL ;  /* 0x0000000000007948 */ /* 0x000fea0003800000 */
[----:B-1----:R-:W-:Y:S01]  /*3a00*/  IMAD R5, R157, 0x2, R12 ;  /* 0x000000029d057824 */ /* 0x002fe200078e020c */
[----:B------:R-:W1:Y:S05]  /*3a10*/  LDSM.16.M88.4 R8, [R12] ;  /* 0x000000000c08783b */ /* 0x000e6a0000000200 */
[----:B------:R-:W2:Y:S01]  /*3a20*/  LDSM.16.M88.4 R4, [R5] ;  /* 0x000000000504783b */ /* 0x000ea20000000200 */
[C---:B-1----:R-:W-:Y:S01]  /*3a30*/  SHF.L.U32 R14, R9.reuse, 0x10, RZ ;  /* 0x00000010090e7819 */ /* 0x042fe200000006ff */
[----:B------:R-:W-:Y:S01]  /*3a40*/  IMAD.U32 R0, R8, 0x10000, RZ ;  /* 0x0001000008007824 */ /* 0x000fe200078e00ff */
[----:B------:R-:W-:Y:S01]  /*3a50*/  LOP3.LUT R20, R9, 0xffff0000, RZ, 0xc0, !PT ;  /* 0xffff000009147812 */ /* 0x000fe200078ec0ff */
[----:B------:R-:W-:Y:S01]  /*3a60*/  IMAD.U32 R26, R10, 0x10000, RZ ;  /* 0x000100000a1a7824 */ /* 0x000fe200078e00ff */
[----:B------:R-:W-:Y:S01]  /*3a70*/  LOP3.LUT R8, R8, 0xffff0000, RZ, 0xc0, !PT ;  /* 0xffff000008087812 */ /* 0x000fe200078ec0ff */
[----:B--2---:R-:W-:Y:S01]  /*3a80*/  IMAD.U32 R34, R4, 0x10000, RZ ;  /* 0x0001000004227824 */ /* 0x004fe200078e00ff */
[----:B------:R-:W-:Y:S01]  /*3a90*/  LOP3.LUT R10, R10, 0xffff0000, RZ, 0xc0, !PT ;  /* 0xffff00000a0a7812 */ /* 0x000fe200078ec0ff */
[----:B------:R-:W-:Y:S01]  /*3aa0*/  IMAD.U32 R40, R6, 0x10000, RZ ;  /* 0x0001000006287824 */ /* 0x000fe200078e00ff */
[C---:B------:R-:W-:Y:S01]  /*3ab0*/  LOP3.LUT R158, R11.reuse, 0xffff0000, RZ, 0xc0, !PT ;  /* 0xffff00000b9e7812 */ /* 0x040fe200078ec0ff */
[----:B------:R-:W-:Y:S01]  /*3ac0*/  IMAD.U32 R30, R11, 0x10000, RZ ;  /* 0x000100000b1e7824 */ /* 0x000fe200078e00ff */
[----:B------:R-:W-:Y:S01]  /*3ad0*/  LOP3.LUT R4, R4, 0xffff0000, RZ, 0xc0, !PT ;  /* 0xffff000004047812 */ /* 0x000fe200078ec0ff */
[C---:B------:R-:W-:Y:S01]  /*3ae0*/  IMAD.U32 R36, R5.reuse, 0x10000, RZ ;  /* 0x0001000005247824 */ /* 0x040fe200078e00ff */
[----:B------:R-:W-:Y:S01]  /*3af0*/  LOP3.LUT R38, R5, 0xffff0000, RZ, 0xc0, !PT ;  /* 0xffff000005267812 */ /* 0x000fe200078ec0ff */
[----:B------:R-:W-:Y:S01]  /*3b00*/  IMAD.U32 R42, R7, 0x10000, RZ ;  /* 0x00010000072a7824 */ /* 0x000fe200078e00ff */
        /* <DEDUP_REMOVED lines=18> */
.L_x_76:
[----:B------:R-:W-:Y:S02]  /*3c30*/  SEL R33, RZ, 0x1, P3 ;  /* 0x00000001ff217807 */ /* 0x000fe40001800000 */
[----:B------:R-:W-:-:S07]  /*3c40*/  SEL R0, R35, RZ, P3 ;  /* 0x000000ff23007207 */ /* 0x000fce0001800000 */
.L_x_72:
[----:B------:R-:W-:Y:S05]  /*3c50*/  BSYNC B0 ;  /* 0x0000000000007941 */ /* 0x000fea0003800000 */
.L_x_71:
        /* <DEDUP_REMOVED lines=45> */
.L_x_78:
[----:B------:R-:W-:Y:S05]  /*3f30*/  BSYNC B0 ;  /* 0x0000000000007941 */ /* 0x000fea0003800000 */
.L_x_77:
        /* <DEDUP_REMOVED lines=8> */
.L_x_81:
[----:B------:R-:W-:-:S04]  /*3fc0*/  ULEA UR4, UR36, UR45, 0x3 ;  /* 0x0000002d24047291 */ /* 0x000fc8000f8e183f */
[----:B------:R-:W-:-:S04]  /*3fd0*/  UIADD3 UR4, UR4, 0x60, URZ ;  /* 0x0000006004047890 */ /* 0x000fc8000fffe03f */
[----:B------:R-:W-:-:S09]  /*3fe0*/  UPRMT UR4, UR50, 0x654, UR4 ;  /* 0x0000065432047896 */ /* 0x000fd20008000004 */
[----:B------:R-:W-:Y:S03]  /*3ff0*/  SYNCS.ARRIVE.TRANS64.RED.A1T0 RZ, [UR4], RZ ;  /* 0x000000ffffff79a7 */ /* 0x000fe60008100404 */
.L_x_80:
[----:B------:R-:W-:Y:S05]  /*4000*/  BSYNC B0 ;  /* 0x0000000000007941 */ /* 0x000fea0003800000 */
.L_x_79:
[----:B------:R-:W-:Y:S01]  /*4010*/  UIADD3 UR4, UR36, 0x1, URZ ;  /* 0x0000000124047890 */ /* 0x000fe2000fffe03f */
[----:B------:R-:W-:Y:S03]  /*4020*/  BSSY B0, `(.L_x_82) ;  /* 0x0000038000007945 */ /* 0x000fe60003800000 */
[----:B------:R-:W-:-:S04]  /*4030*/  UISETP.NE.AND UP0, UPT, UR4, 0x4, UPT ;  /* 0x000000040400788c */ /* 0x000fc8000bf05270 */
[----:B------:R-:W-:Y:S01]  /*4040*/  USEL UR5, UR4, URZ, UP0 ;  /* 0x0000003f04057287 */ /* 0x000fe20008000000 */
[----:B------:R-:W-:Y:S11]  /*4050*/  @P0 BRA `(.L_x_83) ;  /* 0x0000000000d00947 */ /* 0x000ff60003800000 */
[----:B------:R-:W-:-:S13]  /*4060*/  ISETP.NE.AND P3, PT, R160, 0x3, PT ;  /* 0x00000003a000780c */ /* 0x000fda0003f65270 */
[----:B------:R-:W-:Y:S05]  /*4070*/  @!P3 BRA `(.L_x_84) ;  /* 0x000000000004b947 */ /* 0x000fea0003800000 */
[----:B------:R-:W-:Y:S01]  /*4080*/  BPT.TRAP 0x1 ;  /* 0x000000040000795c */ /* 0x000fe20000300000 */
.L_x_84:
[C---:B-1----:R-:W-:Y:S01]  /*4090*/  LEA R5, R0.reuse, UR45, 0x3 ;  /* 0x0000002d00057c11 */ /* 0x042fe2000f8e18ff */
[----:B------:R-:W-:Y:S01]  /*40a0*/  VIADD R35, R0, 0x1 ;  /* 0x0000000100237836 */ /* 0x000fe20000000000 */
[----:B------:R-:W-:Y:S01]  /*40b0*/  SHF.L.U32 R4, R33, 0x1f, RZ ;  /* 0x0000001f21047819 */ /* 0x000fe200000006ff */
[----:B------:R-:W-:Y:S03]  /*40c0*/  BSSY B1, `(.L_x_85) ;  /* 0x0000005000017945 */ /* 0x000fe60003800000 */
[----:B------:R-:W1:Y:S01]  /*40d0*/  SYNCS.PHASECHK.TRANS64.TRYWAIT P5, [R5+URZ+0x40], R4 ;  /* 0x00004004050075a7 */ /* 0x000e6200080a017f */
[----:B------:R-:W-:-:S04]  /*40e0*/  ISETP.NE.AND P3, PT, R35, 0x4, PT ;  /* 0x000000042300780c */ /* 0x000fc80003f65270 */
[----:B------:R-:W-:Y:S01]  /*40f0*/  SEL R46, RZ, 0x1, P3 ;  /* 0x00000001ff2e7807 */ /* 0x000fe20001800000 */
[----:B-1----:R-:W-:Y:S08]  /*4100*/  @!P5 BRA `(.L_x_86) ;  /* 0x0000005800f8d947 */ /* 0x002ff00003800000 */
.L_x_239:
[----:B------:R-:W-:Y:S05]  /*4110*/  BSYNC B1 ;  /* 0x0000000000017941 */ /* 0x000fea0003800000 */
.L_x_85:
[----:B------:R-:W-:Y:S05]  /*4120*/  @P4 BRA `(.L_x_87) ;  /* 0x0000000000944947 */ /* 0x000fea0003800000 */
[----:B------:R-:W-:Y:S01]  /*4130*/  IMAD R12, R0, 0x2000, R23 ;  /* 0x00002000000c7824 */ /* 0x000fe200078e0217 */
[----:B------:R-:W-:Y:S05]  /*4140*/  WARPSYNC.ALL ;  /* 0x0000000000007948 */ /* 0x000fea0003800000 */
[----:B-1----:R-:W-:Y:S01]  /*4150*/  LEA R5, R157, R12, 0x1 ;  /* 0x0000000c9d057211 */ /* 0x002fe200078e08ff */
[----:B------:R-:W1:Y:S05]  /*4160*/  LDSM.16.M88.4 R8, [R12] ;  /* 0x000000000c08783b */ /* 0x000e6a0000000200 */
[----:B------:R-:W2:Y:S01]  /*4170*/  LDSM.16.M88.4 R4, [R5] ;  /* 0x000000000504783b */ /* 0x000ea20000000200 */
[C---:B-1----:R-:W-:Y:S01]  /*4180*/  IMAD.U32 R0, R8.reuse, 0x10000, RZ ;  /* 0x0001000008007824 */ /* 0x042fe200078e00ff */
[C---:B------:R-:W-:Y:S01]  /*4190*/  LOP3.LUT R20, R9.reuse, 0xffff0000, RZ, 0xc0, !PT ;  /* 0xffff000009147812 */ /* 0x040fe200078ec0ff */
[----:B------:R-:W-:Y:S01]  /*41a0*/  IMAD.U32 R14, R9, 0x10000, RZ ;  /* 0x00010000090e7824 */ /* 0x000fe200078e00ff */
[----:B------:R-:W-:Y:S01]  /*41b0*/  LOP3.LUT R8, R8, 0xffff0000, RZ, 0xc0, !PT ;  /* 0xffff000008087812 */ /* 0x000fe200078ec0ff */
[C---:B------:R-:W-:Y:S01]  /*41c0*/  IMAD.U32 R26, R10.reuse, 0x10000, RZ ;  /* 0x000100000a1a7824 */ /* 0x040fe200078e00ff */
[----:B------:R-:W-:Y:S01]  /*41d0*/  LOP3.LUT R10, R10, 0xffff0000, RZ, 0xc0, !PT ;  /* 0xffff00000a0a7812 */ /* 0x000fe200078ec0ff */
[----:B--2---:R-:W-:Y:S01]  /*41e0*/  IMAD.U32 R36, R4, 0x10000, RZ ;  /* 0x0001000004247824 */ /* 0x004fe200078e00ff */
[C---:B------:R-:W-:Y:S01]  /*41f0*/  LOP3.LUT R158, R11.reuse, 0xffff0000, RZ, 0xc0, !PT ;  /* 0xffff00000b9e7812 */ /* 0x040fe200078ec0ff */
[----:B------:R-:W-:Y:S01]  /*4200*/  IMAD.U32 R42, R6, 0x10000, RZ ;  /* 0x00010000062a7824 */ /* 0x000fe200078e00ff */
[----:B------:R-:W-:Y:S01]  /*4210*/  LOP3.LUT R4, R4, 0xffff0000, RZ, 0xc0, !PT ;  /* 0xffff000004047812 */ /* 0x000fe200078ec0ff */
[----:B------:R-:W-:Y:S01]  /*4220*/  IMAD.U32 R30, R11, 0x10000, RZ ;  /* 0x000100000b1e7824 */ /* 0x000fe200078e00ff */
[C---:B------:R-:W-:Y:S01]  /*4230*/  LOP3.LUT R40, R5.reuse, 0xffff0000, RZ, 0xc0, !PT ;  /* 0xffff000005287812 */ /* 0x040fe200078ec0ff */
[----:B------:R-:W-:Y:S01]  /*4240*/  IMAD.U32 R38, R5, 0x10000, RZ ;  /* 0x0001000005267824 */ /* 0x000fe200078e00ff */
[----:B------:R-:W-:Y:S01]  /*4250*/  LOP3.LUT R6, R6, 0xffff0000, RZ, 0xc0, !PT ;  /* 0xffff000006067812 */ /* 0x000fe200078ec0ff */
[C---:B------:R-:W-:Y:S01]  /*4260*/  IMAD.U32 R44, R7.reuse, 0x10000, RZ ;  /* 0x00010000072c7824 */ /* 0x040fe200078e00ff */
        /* <DEDUP_REMOVED lines=17> */
.L_x_87:
[----:B------:R-:W-:Y:S02]  /*4380*/  LOP3.LUT R33, R33, R46, RZ, 0x3c, !PT ;  /* 0x0000002e21217212 */ /* 0x000fe400078e3cff */
[----:B------:R-:W-:-:S07]  /*4390*/  SEL R0, R35, RZ, P3 ;  /* 0x000000ff23007207 */ /* 0x000fce0001800000 */
.L_x_83:
[----:B------:R-:W-:Y:S05]  /*43a0*/  BSYNC B0 ;  /* 0x0000000000007941 */ /* 0x000fea0003800000 */
.L_x_82:
        /* <DEDUP_REMOVED lines=45> */
.L_x_89:
[----:B------:R-:W-:Y:S05]  /*4680*/  BSYNC B0 ;  /* 0x0000000000007941 */ /* 0x000fea0003800000 */
.L_x_88:
[----:B-1----:R-:W-:Y:S01]  /*4690*/  VIADD R4, R24, 0x6200 ;  /* 0x0000620018047836 */ /* 0x002fe20000000000 */
[----:B------:R-:W-:Y:S03]  /*46a0*/  BAR.SYNC.DEFER_BLOCKING 0x1, 0x100 ;  /* 0x0044000000007b1d */ /* 0x000fe60000010000 */
[----:B------:R-:W-:-:S03]  /*46b0*/  IMAD R31, R157, 0x2, R4 ;  /* 0x000000029d1f7824 */ /* 0x000fc600078e0204 */
[----:B------:R-:W-:Y:S04]  /*46c0*/  BSSY B0, `(.L_x_90) ;  /* 0x0000009000007945 */ /* 0x000fe80003800000 */
[----:B------:R-:W-:Y:S05]  /*46d0*/  @P0 BRA `(.L_x_91) ;  /* 0x00000000001c0947 */ /* 0x000fea0003800000 */
[----:B------:R-:W-:-:S13]  /*46e0*/  ISETP.NE.AND P3, PT, R160, 0x3, PT ;  /* 0x00000003a000780c */ /* 0x000fda0003f65270 */
[----:B------:R-:W-:Y:S05]  /*46f0*/  @!P3 BRA `(.L_x_92) ;  /* 0x000000000004b947 */ /* 0x000fea0003800000 */
[----:B------:R-:W-:Y:S01]  /*4700*/  BPT.TRAP 0x1 ;  /* 0x000000040000795c */ /* 0x000fe20000300000 */
.L_x_92:
[----:B------:R-:W-:-:S04]  /*4710*/  ULEA UR4, UR5, UR45, 0x3 ;  /* 0x0000002d05047291 */ /* 0x000fc8000f8e183f */
[----:B------:R-:W-:-:S04]  /*4720*/  UIADD3 UR4, UR4, 0x60, URZ ;  /* 0x0000006004047890 */ /* 0x000fc8000fffe03f */
[----:B------:R-:W-:-:S09]  /*4730*/  UPRMT UR4, UR50, 0x654, UR4 ;  /* 0x0000065432047896 */ /* 0x000fd20008000004 */
[----:B------:R-:W-:Y:S03]  /*4740*/  SYNCS.ARRIVE.TRANS64.RED.A1T0 RZ, [UR4], RZ ;  /* 0x000000ffffff79a7 */ /* 0x000fe60008100404 */
.L_x_91:
[----:B------:R-:W-:Y:S05]  /*4750*/  BSYNC B0 ;  /* 0x0000000000007941 */ /* 0x000fea0003800000 */
.L_x_90:
        /* <DEDUP_REMOVED lines=8> */
.L_x_95:
[C---:B------:R-:W-:Y:S01]  /*47e0*/  LEA R4, R0.reuse, UR45, 0x3 ;  /* 0x0000002d00047c11 */ /* 0x040fe2000f8e18ff */
[----:B------:R-:W-:Y:S01]  /*47f0*/  BSSY B1, `(.L_x_96) ;  /* 0x0000007000017945 */ /* 0x000fe20003800000 */
[----:B------:R-:W-:Y:S02]  /*4800*/  SHF.L.U32 R5, R33, 0x1f, RZ ;  /* 0x0000001f21057819 */ /* 0x000fe400000006ff */
[----:B------:R-:W-:Y:S02]  /*4810*/  IADD3 R35, R0, 0x1, RZ ;  /* 0x0000000100237810 */ /* 0x000fe40007ffe0ff */
[----:B------:R-:W1:Y:S02]  /*4820*/  SYNCS.PHASECHK.TRANS64.TRYWAIT P5, [R4+URZ+0x40], R5 ;  /* 0x00004005040075a7 */ /* 0x000e6400080a017f */
[----:B------:R-:W-:-:S04]  /*4830*/  ISETP.NE.AND P3, PT, R35, 0x4, PT ;  /* 0x000000042300780c */ /* 0x000fc80003f65270 */
[----:B------:R-:W-:Y:S01]  /*4840*/  SEL R46, RZ, 0x1, P3 ;  /* 0x00000001ff2e7807 */ /* 0x000fe20001800000 */
[----:B-1----:R-:W-:Y:S08]  /*4850*/  @!P5 BRA `(.L_x_97) ;  /* 0x000000540038d947 */ /* 0x002ff00003800000 */
.L_x_240:
[----:B------:R-:W-:Y:S05]  /*4860*/  BSYNC B1 ;  /* 0x0000000000017941 */ /* 0x000fea0003800000 */
.L_x_96:
[----:B------:R-:W-:Y:S05]  /*4870*/  @P4 BRA `(.L_x_98) ;  /* 0x0000000000944947 */ /* 0x000fea0003800000 */
[----:B------:R-:W-:Y:S01]  /*4880*/  IMAD R12, R0, 0x2000, R23 ;  /* 0x00002000000c7824 */ /* 0x000fe200078e0217 */
[----:B------:R-:W-:Y:S05]  /*4890*/  WARPSYNC.ALL ;  /* 0x0000000000007948 */ /* 0x000fea0003800000 */
[----:B-1----:R-:W-:Y:S01]  /*48a0*/  IMAD R5, R157, 0x2, R12 ;  /* 0x000000029d057824 */ /* 0x002fe200078e020c */
        /* <DEDUP_REMOVED lines=34> */
.L_x_98:
[----:B------:R-:W-:Y:S02]  /*4ad0*/  LOP3.LUT R33, R33, R46, RZ, 0x3c, !PT ;  /* 0x0000002e21217212 */ /* 0x000fe400078e3cff */
[----:B------:R-:W-:-:S07]  /*4ae0*/  SEL R0, R35, RZ, P3 ;  /* 0x000000ff23007207 */ /* 0x000fce0001800000 */
.L_x_94:
[----:B------:R-:W-:Y:S05]  /*4af0*/  BSYNC B0 ;  /* 0x0000000000007941 */ /* 0x000fea0003800000 */
.L_x_93:
        /* <DEDUP_REMOVED lines=27> */
[----:B------:R1:W-:Y:S01]  /*4cb0*/  STSM.16.M88.4 [R28], R8 ;  /* 0x000000081c007844 */ /* 0x0003e20000000200 */
        /* <DEDUP_REMOVED lines=17> */
.L_x_100:
[----:B------:R-:W-:Y:S05]  /*4dd0*/  BSYNC B0 ;  /* 0x0000000000007941 */ /* 0x000fea0003800000 */
.L_x_99:
[----:B------:R-:W-:Y:S06]  /*4de0*/  BAR.SYNC.DEFER_BLOCKING 0x1, 0x100 ;  /* 0x0044000000007b1d */ /* 0x000fec0000010000 */
[----:B------:R-:W-:Y:S04]  /*4df0*/  BSSY B0, `(.L_x_101) ;  /* 0x0000009000007945 */ /* 0x000fe80003800000 */
[----:B------:R-:W-:Y:S05]  /*4e00*/  @P0 BRA `(.L_x_102) ;  /* 0x00000000001c0947 */ /* 0x000fea0003800000 */
[----:B------:R-:W-:-:S13]  /*4e10*/  ISETP.NE.AND P3, PT, R160, 0x3, PT ;  /* 0x00000003a000780c */ /* 0x000fda0003f65270 */
[----:B------:R-:W-:Y:S05]  /*4e20*/  @!P3 BRA `(.L_x_103) ;  /* 0x000000000004b947 */ /* 0x000fea0003800000 */
[----:B------:R-:W-:Y:S01]  /*4e30*/  BPT.TRAP 0x1 ;  /* 0x000000040000795c */ /* 0x000fe20000300000 */
.L_x_103:
[----:B------:R-:W-:-:S04]  /*4e40*/  ULEA UR4, UR5, UR45, 0x3 ;  /* 0x0000002d05047291 */ /* 0x000fc8000f8e183f */
[----:B------:R-:W-:-:S04]  /*4e50*/  UIADD3 UR4, UR4, 0x60, URZ ;  /* 0x0000006004047890 */ /* 0x000fc8000fffe03f */
[----:B------:R-:W-:-:S09]  /*4e60*/  UPRMT UR4, UR50, 0x654, UR4 ;  /* 0x0000065432047896 */ /* 0x000fd20008000004 */
[----:B------:R-:W-:Y:S03]  /*4e70*/  SYNCS.ARRIVE.TRANS64.RED.A1T0 RZ, [UR4], RZ ;  /* 0x000000ffffff79a7 */ /* 0x000fe60008100404 */
.L_x_102:
[----:B------:R-:W-:Y:S05]  /*4e80*/  BSYNC B0 ;  /* 0x0000000000007941 */ /* 0x000fea0003800000 */
.L_x_101:
        /* <DEDUP_REMOVED lines=8> */
.L_x_106:
[C---:B-1----:R-:W-:Y:S01]  /*4f10*/  LEA R4, R0.reuse, UR45, 0x3 ;  /* 0x0000002d00047c11 */ /* 0x042fe2000f8e18ff */
[----:B------:R-:W-:Y:S01]  /*4f20*/  BSSY B1, `(.L_x_107) ;  /* 0x0000007000017945 */ /* 0x000fe20003800000 */
[----:B------:R-:W-:Y:S02]  /*4f30*/  SHF.L.U32 R5, R33, 0x1f, RZ ;  /* 0x0000001f21057819 */ /* 0x000fe400000006ff */
[----:B------:R-:W-:Y:S02]  /*4f40*/  IADD3 R9, R0, 0x1, RZ ;  /* 0x0000000100097810 */ /* 0x000fe40007ffe0ff */
[----:B------:R-:W1:Y:S02]  /*4f50*/  SYNCS.PHASECHK.TRANS64.TRYWAIT P5, [R4+URZ+0x40], R5 ;  /* 0x00004005040075a7 */ /* 0x000e6400080a017f */
[----:B------:R-:W-:-:S04]  /*4f60*/  ISETP.NE.AND P3, PT, R9, 0x4, PT ;  /* 0x000000040900780c */ /* 0x000fc80003f65270 */
[----:B------:R-:W-:Y:S01]  /*4f70*/  SEL R46, RZ, 0x1, P3 ;  /* 0x00000001ff2e7807 */ /* 0x000fe20001800000 */
[----:B-1----:R-:W-:Y:S08]  /*4f80*/  @!P5 BRA `(.L_x_108) ;  /* 0x0000004c0080d947 */ /* 0x002ff00003800000 */
.L_x_241:
[----:B------:R-:W-:Y:S05]  /*4f90*/  BSYNC B1 ;  /* 0x0000000000017941 */ /* 0x000fea0003800000 */
.L_x_107:
[----:B------:R-:W-:Y:S05]  /*4fa0*/  @P4 BRA `(.L_x_109) ;  /* 0x0000000000944947 */ /* 0x000fea0003800000 */
[----:B------:R-:W-:Y:S01]  /*4fb0*/  IMAD R12, R0, 0x2000, R23 ;  /* 0x00002000000c7824 */ /* 0x000fe200078e0217 */
[----:B------:R-:W-:Y:S05]  /*4fc0*/  WARPSYNC.ALL ;  /* 0x0000000000007948 */ /* 0x000fea0003800000 */
[----:B------:R-:W-:Y:S01]  /*4fd0*/  IMAD R37, R157, 0x2, R12 ;  /* 0x000000029d257824 */ /* 0x000fe200078e020c */
[----:B-1----:R-:W1:Y:S05]  /*4fe0*/  LDSM.16.M88.4 R4, [R12] ;  /* 0x000000000c04783b */ /* 0x002e6a0000000200 */
[----:B------:R-:W2:Y:S01]  /*4ff0*/  LDSM.16.M88.4 R36, [R37] ;  /* 0x000000002524783b */ /* 0x000ea20000000200 */
[C---:B-1----:R-:W-:Y:S01]  /*5000*/  IMAD.U32 R0, R4.reuse, 0x10000, RZ ;  /* 0x0001000004007824 */ /* 0x042fe200078e00ff */
[----:B------:R-:W-:Y:S01]  /*5010*/  LOP3.LUT R4, R4, 0xffff0000, RZ, 0xc0, !PT ;  /* 0xffff000004047812 */ /* 0x000fe200078ec0ff */
[C---:B------:R-:W-:Y:S01]  /*5020*/  IMAD.U32 R10, R6.reuse, 0x10000, RZ ;  /* 0x00010000060a7824 */ /* 0x040fe200078e00ff */
[----:B------:R-:W-:Y:S01]  /*5030*/  LOP3.LUT R14, R5, 0xffff0000, RZ, 0xc0, !PT ;  /* 0xffff0000050e7812 */ /* 0x000fe200078ec0ff */
[C---:B------:R-:W-:Y:S01]  /*5040*/  IMAD.U32 R26, R7.reuse, 0x10000, RZ ;  /* 0x00010000071a7824 */ /* 0x040fe200078e00ff */
[----:B------:R-:W-:Y:S01]  /*5050*/  LOP3.LUT R6, R6, 0xffff0000, RZ, 0xc0, !PT ;  /* 0xffff000006067812 */ /* 0x000fe200078ec0ff */
[----:B--2---:R-:W-:Y:S01]  /*5060*/  IMAD.U32 R28, R36, 0x10000, RZ ;  /* 0x00010000241c7824 */ /* 0x004fe200078e00ff */
[----:B------:R-:W-:Y:S01]  /*5070*/  LOP3.LUT R158, R7, 0xffff0000, RZ, 0xc0, !PT ;  /* 0xffff0000079e7812 */ /* 0x000fe200078ec0ff */
[----:B------:R-:W-:Y:S01]  /*5080*/  IMAD.U32 R42, R38, 0x10000, RZ ;  /* 0x00010000262a7824 */ /* 0x000fe200078e00ff */
[----:B------:R-:W-:Y:S01]  /*5090*/  LOP3.LUT R36, R36, 0xffff0000, RZ, 0xc0, !PT ;  /* 0xffff000024247812 */ /* 0x000fe200078ec0ff */
[C---:B------:R-:W-:Y:S01]  /*50a0*/  IMAD.U32 R30, R37.reuse, 0x10000, RZ ;  /* 0x00010000251e7824 */ /* 0x040fe200078e00ff */
[----:B------:R-:W-:Y:S01]  /*50b0*/  LOP3.LUT R40, R37, 0xffff0000, RZ, 0xc0, !PT ;  /* 0xffff000025287812 */ /* 0x000fe200078ec0ff */
        /* <DEDUP_REMOVED lines=20> */
.L_x_109:
[----:B------:R-:W-:Y:S02]  /*5200*/  LOP3.LUT R33, R33, R46, RZ, 0x3c, !PT ;  /* 0x0000002e21217212 */ /* 0x000fe400078e3cff */
[----:B------:R-:W-:-:S07]  /*5210*/  SEL R0, R9, RZ, P3 ;  /* 0x000000ff09007207 */ /* 0x000fce0001800000 */
.L_x_105:
[----:B------:R-:W-:Y:S05]  /*5220*/  BSYNC B0 ;  /* 0x0000000000007941 */ /* 0x000fea0003800000 */
.L_x_104:
        /* <DEDUP_REMOVED lines=23> */
[----:B------:R-:W-:Y:S02]  /*53a0*/  F2FP.RELU.BF16.F32.PACK_AB R113, R115, R114 ;  /* 0x000000727371723e */ /* 0x000fe400000018ff */
[----:B------:R-:W-:Y:S01]  /*53b0*/  F2FP.RELU.BF16.F32.PACK_AB R114, R117, R116 ;  /* 0x000000747572723e */ /* 0x000fe200000018ff */
[----:B------:R1:W-:Y:S01]  /*53c0*/  STSM.16.M88.4 [R24+0x2200], R4 ;  /* 0x0022000418007844 */ /* 0x0003e20000000200 */
        /* <DEDUP_REMOVED lines=19> */
.L_x_111:
[----:B------:R-:W-:Y:S05]  /*5500*/  BSYNC B0 ;  /* 0x0000000000007941 */ /* 0x000fea0003800000 */
.L_x_110:
[----:B------:R-:W-:Y:S06]  /*5510*/  BAR.SYNC.DEFER_BLOCKING 0x1, 0x100 ;  /* 0x0044000000007b1d */ /* 0x000fec0000010000 */
[----:B------:R-:W-:Y:S04]  /*5520*/  BSSY B0, `(.L_x_112) ;  /* 0x0000009000007945 */ /* 0x000fe80003800000 */
[----:B------:R-:W-:Y:S05]  /*5530*/  @P0 BRA `(.L_x_113) ;  /* 0x00000000001c0947 */ /* 0x000fea0003800000 */
[----:B------:R-:W-:-:S13]  /*5540*/  ISETP.NE.AND P3, PT, R160, 0x3, PT ;  /* 0x00000003a000780c */ /* 0x000fda0003f65270 */
[----:B------:R-:W-:Y:S05]  /*5550*/  @!P3 BRA `(.L_x_114) ;  /* 0x000000000004b947 */ /* 0x000fea0003800000 */
[----:B------:R-:W-:Y:S01]  /*5560*/  BPT.TRAP 0x1 ;  /* 0x000000040000795c */ /* 0x000fe20000300000 */
.L_x_114:
[----:B------:R-:W-:-:S04]  /*5570*/  ULEA UR4, UR5, UR45, 0x3 ;  /* 0x0000002d05047291 */ /* 0x000fc8000f8e183f */
[----:B------:R-:W-:-:S04]  /*5580*/  UIADD3 UR4, UR4, 0x60, URZ ;  /* 0x0000006004047890 */ /* 0x000fc8000fffe03f */
[----:B------:R-:W-:-:S09]  /*5590*/  UPRMT UR4, UR50, 0x654, UR4 ;  /* 0x0000065432047896 */ /* 0x000fd20008000004 */
[----:B------:R-:W-:Y:S03]  /*55a0*/  SYNCS.ARRIVE.TRANS64.RED.A1T0 RZ, [UR4], RZ ;  /* 0x000000ffffff79a7 */ /* 0x000fe60008100404 */
.L_x_113:
[----:B------:R-:W-:Y:S05]  /*55b0*/  BSYNC B0 ;  /* 0x0000000000007941 */ /* 0x000fea0003800000 */
.L_x_112:
        /* <DEDUP_REMOVED lines=8> */
.L_x_117:
        /* <DEDUP_REMOVED lines=8> */
.L_x_242:
[----:B------:R-:W-:Y:S05]  /*56c0*/  BSYNC B1 ;  /* 0x0000000000017941 */ /* 0x000fea0003800000 */
.L_x_118:
        /* <DEDUP_REMOVED lines=38> */
.L_x_120:
[----:B------:R-:W-:Y:S02]  /*5930*/  LOP3.LUT R33, R33, R44, RZ, 0x3c, !PT ;  /* 0x0000002c21217212 */ /* 0x000fe400078e3cff */
[----:B------:R-:W-:-:S07]  /*5940*/  SEL R0, R9, RZ, P3 ;  /* 0x000000ff09007207 */ /* 0x000fce0001800000 */
.L_x_116:
[----:B------:R-:W-:Y:S05]  /*5950*/  BSYNC B0 ;  /* 0x0000000000007941 */ /* 0x000fea0003800000 */
.L_x_115:
        /* <DEDUP_REMOVED lines=45> */
.L_x_122:
[----:B------:R-:W-:Y:S05]  /*5c30*/  BSYNC B0 ;  /* 0x0000000000007941 */ /* 0x000fea0003800000 */
.L_x_121:
[----:B------:R-:W-:Y:S06]  /*5c40*/  BAR.SYNC.DEFER_BLOCKING 0x1, 0x100 ;  /* 0x0044000000007b1d */ /* 0x000fec0000010000 */
[----:B------:R-:W-:Y:S04]  /*5c50*/  BSSY B0, `(.L_x_123) ;  /* 0x0000009000007945 */ /* 0x000fe80003800000 */
[----:B------:R-:W-:Y:S05]  /*5c60*/  @P0 BRA `(.L_x_124) ;  /* 0x00000000001c0947 */ /* 0x000fea0003800000 */
[----:B------:R-:W-:-:S13]  /*5c70*/  ISETP.NE.AND P3, PT, R160, 0x3, PT ;  /* 0x00000003a000780c */ /* 0x000fda0003f65270 */
[----:B------:R-:W-:Y:S05]  /*5c80*/  @!P3 BRA `(.L_x_125) ;  /* 0x000000000004b947 */ /* 0x000fea0003800000 */
[----:B------:R-:W-:Y:S01]  /*5c90*/  BPT.TRAP 0x1 ;  /* 0x000000040000795c */ /* 0x000fe20000300000 */
.L_x_125:
[----:B------:R-:W-:-:S04]  /*5ca0*/  ULEA UR4, UR5, UR45, 0x3 ;  /* 0x0000002d05047291 */ /* 0x000fc8000f8e183f */
[----:B------:R-:W-:-:S04]  /*5cb0*/  UIADD3 UR4, UR4, 0x60, URZ ;  /* 0x0000006004047890 */ /* 0x000fc8000fffe03f */
[----:B------:R-:W-:-:S09]  /*5cc0*/  UPRMT UR4, UR50, 0x654, UR4 ;  /* 0x0000065432047896 */ /* 0x000fd20008000004 */
[----:B------:R-:W-:Y:S03]  /*5cd0*/  SYNCS.ARRIVE.TRANS64.RED.A1T0 RZ, [UR4], RZ ;  /* 0x000000ffffff79a7 */ /* 0x000fe60008100404 */
.L_x_124:
[----:B------:R-:W-:Y:S05]  /*5ce0*/  BSYNC B0 ;  /* 0x0000000000007941 */ /* 0x000fea0003800000 */
.L_x_123:
        /* <DEDUP_REMOVED lines=8> */
.L_x_128:
[----:B------:R-:W-:Y:S01]  /*5d70*/  SHF.L.U32 R33, R33, 0x1f, RZ ;  /* 0x0000001f21217819 */ /* 0x000fe200000006ff */
[----:B------:R-:W-:Y:S01]  /*5d80*/  BSSY B1, `(.L_x_129) ;  /* 0x0000004000017945 */ /* 0x000fe20003800000 */
[----:B-1----:R-:W-:-:S04]  /*5d90*/  LEA R4, R0, UR45, 0x3 ;  /* 0x0000002d00047c11 */ /* 0x002fc8000f8e18ff */
[----:B------:R-:W1:Y:S02]  /*5da0*/  SYNCS.PHASECHK.TRANS64.TRYWAIT P3, [R4+URZ+0x40], R33 ;  /* 0x00004021040075a7 */ /* 0x000e64000806017f */
[----:B-1----:R-:W-:Y:S05]  /*5db0*/  @!P3 BRA `(.L_x_130) ;  /* 0x00000040001cb947 */ /* 0x002fea0003800000 */
.L_x_243:
[----:B------:R-:W-:Y:S05]  /*5dc0*/  BSYNC B1 ;  /* 0x0000000000017941 */ /* 0x000fea0003800000 */
.L_x_129:
[----:B------:R-:W-:Y:S05]  /*5dd0*/  @P4 BRA `(.L_x_127) ;  /* 0x0000000000944947 */ /* 0x000fea0003800000 */
[----:B------:R-:W-:Y:S01]  /*5de0*/  LEA R0, R0, R23, 0xd ;  /* 0x0000001700007211 */ /* 0x000fe200078e68ff */
[----:B------:R-:W-:Y:S05]  /*5df0*/  WARPSYNC.ALL ;  /* 0x0000000000007948 */ /* 0x000fea0003800000 */
[----:B------:R-:W-:Y:S01]  /*5e00*/  IMAD R3, R157, 0x2, R0 ;  /* 0x000000029d037824 */ /* 0x000fe200078e0200 */
[----:B-1----:R-:W1:Y:S04]  /*5e10*/  LDSM.16.M88.4 R4, [R0] ;  /* 0x000000000004783b */ /* 0x002e680000000200 */
[----:B------:R-:W2:Y:S01]  /*5e20*/  LDSM.16.M88.4 R32, [R3] ;  /* 0x000000000320783b */ /* 0x000ea20000000200 */
[C---:B-1----:R-:W-:Y:S01]  /*5e30*/  IMAD.U32 R8, R4.reuse, 0x10000, RZ ;  /* 0x0001000004087824 */ /* 0x042fe200078e00ff */
        /* <DEDUP_REMOVED lines=31> */
.L_x_127:
[----:B------:R-:W-:Y:S05]  /*6030*/  BSYNC B0 ;  /* 0x0000000000007941 */ /* 0x000fea0003800000 */
.L_x_126:
        /* <DEDUP_REMOVED lines=22> */
[----:B-1----:R-:W-:Y:S02]  /*61a0*/  F2FP.RELU.BF16.F32.PACK_AB R4, R26, R25 ;  /* 0x000000191a04723e */ /* 0x002fe400000018ff */
        /* <DEDUP_REMOVED lines=22> */
.L_x_132:
[----:B------:R-:W-:Y:S05]  /*6310*/  BSYNC B0 ;  /* 0x0000000000007941 */ /* 0x000fea0003800000 */
.L_x_131:
[----:B------:R-:W-:Y:S06]  /*6320*/  BAR.SYNC.DEFER_BLOCKING 0x1, 0x100 ;  /* 0x0044000000007b1d */ /* 0x000fec0000010000 */
[----:B------:R-:W-:Y:S04]  /*6330*/  BSSY B0, `(.L_x_133) ;  /* 0x0000009000007945 */ /* 0x000fe80003800000 */
[----:B------:R-:W-:Y:S05]  /*6340*/  @P0 BRA `(.L_x_134) ;  /* 0x00000000001c0947 */ /* 0x000fea0003800000 */
[----:B------:R-:W-:-:S13]  /*6350*/  ISETP.NE.AND P0, PT, R160, 0x3, PT ;  /* 0x00000003a000780c */ /* 0x000fda0003f05270 */
[----:B------:R-:W-:Y:S05]  /*6360*/  @!P0 BRA `(.L_x_135) ;  /* 0x0000000000048947 */ /* 0x000fea0003800000 */
[----:B------:R-:W-:Y:S01]  /*6370*/  BPT.TRAP 0x1 ;  /* 0x000000040000795c */ /* 0x000fe20000300000 */
.L_x_135:
[----:B------:R-:W-:-:S04]  /*6380*/  ULEA UR4, UR36, UR45, 0x3 ;  /* 0x0000002d24047291 */ /* 0x000fc8000f8e183f */
[----:B------:R-:W-:-:S04]  /*6390*/  UIADD3 UR4, UR4, 0x60, URZ ;  /* 0x0000006004047890 */ /* 0x000fc8000fffe03f */
[----:B------:R-:W-:-:S09]  /*63a0*/  UPRMT UR4, UR50, 0x654, UR4 ;  /* 0x0000065432047896 */ /* 0x000fd20008000004 */
[----:B------:R-:W-:Y:S03]  /*63b0*/  SYNCS.ARRIVE.TRANS64.RED.A1T0 RZ, [UR4], RZ ;  /* 0x000000ffffff79a7 */ /* 0x000fe60008100404 */
.L_x_134:
[----:B------:R-:W-:Y:S05]  /*63c0*/  BSYNC B0 ;  /* 0x0000000000007941 */ /* 0x000fea0003800000 */
.L_x_133:
[----:B------:R-:W-:Y:S01]  /*63d0*/  IADD3 R16, P0, R16, UR46, RZ ;  /* 0x0000002e10107c10 */ /* 0x000fe2000ff1e0ff */
[----:B------:R-:W-:Y:S01]  /*63e0*/  ULDC.64 UR4, c[0x0][0x8f8] ;  /* 0x00023e0000047ab9 */ /* 0x000fe20000000a00 */
[----:B------:R-:W-:Y:S01]  /*63f0*/  UIADD3 UR36, UR36, 0x1, URZ ;  /* 0x0000000124247890 */ /* 0x000fe2000fffe03f */
[----:B------:R-:W-:Y:S01]  /*6400*/  PRMT R0, RZ, 0x7610, R0 ;  /* 0x00007610ff007816 */ /* 0x000fe20000000000 */
[----:B------:R-:W-:Y:S01]  /*6410*/  UMOV UR55, 0xffffffff ;  /* 0xffffffff00377882 */ /* 0x000fe20000000000 */
[----:B------:R-:W-:Y:S01]  /*6420*/  IADD3.X R17, R17, UR38, RZ, P0, !PT ;  /* 0x0000002611117c10 */ /* 0x000fe200087fe4ff */
[----:B------:R-:W-:Y:S01]  /*6430*/  UISETP.NE.AND UP0, UPT, UR36, 0x4, UPT ;  /* 0x000000042400788c */ /* 0x000fe2000bf05270 */
[----:B------:R-:W-:Y:S01]  /*6440*/  ISETP.GE.U32.AND P0, PT, R16, UR4, PT ;  /* 0x0000000410007c0c */ /* 0x000fe2000bf06070 */
[----:B------:R-:W-:Y:S01]  /*6450*/  IMAD.MOV.U32 R23, RZ, RZ, -0x1 ;  /* 0xffffffffff177424 */ /* 0x000fe200078e00ff */
[----:B------:R-:W-:Y:S01]  /*6460*/  MOV R158, 0xffffffff ;  /* 0xffffffff009e7802 */ /* 0x000fe20000000f00 */
[----:B------:R-:W-:Y:S01]  /*6470*/  USEL UR36, UR36, URZ, UP0 ;  /* 0x0000003f24247287 */ /* 0x000fe20008000000 */
[----:B------:R-:W-:-:S13]  /*6480*/  ISETP.GE.U32.AND.EX P0, PT, R17, UR5, PT, P0 ;  /* 0x0000000511007c0c */ /* 0x000fda000bf06100 */
[----:B------:R-:W-:Y:S05]  /*6490*/  @P0 BRA `(.L_x_136) ;  /* 0x0000000400680947 */ /* 0x000fea0003800000 */
[----:B-1----:R-:W1:Y:S01]  /*64a0*/  S2R R12, SR_CTAID.X ;  /* 0x00000000000c7919 */ /* 0x002e620000002500 */
[----:B------:R-:W2:Y:S01]  /*64b0*/  LDC.64 R10, c[0x0][0x8d0] ;  /* 0x00023400ff0a7b82 */ /* 0x000ea20000000a00 */
[----:B------:R-:W-:Y:S01]  /*64c0*/  ULDC UR4, c[0x0][0x150] ;  /* 0x0000540000047ab9 */ /* 0x000fe20000000800 */
[----:B------:R-:W-:Y:S01]  /*64d0*/  IMAD.MOV.U32 R8, RZ, RZ, R16 ;  /* 0x000000ffff087224 */ /* 0x000fe200078e0010 */
[----:B------:R-:W3:Y:S01]  /*64e0*/  S2R R24, SR_CTAID.Y ;  /* 0x0000000000187919 */ /* 0x000ee20000002600 */
[----:B------:R-:W-:-:S04]  /*64f0*/  IMAD.MOV.U32 R9, RZ, RZ, R17 ;  /* 0x000000ffff097224 */ /* 0x000fc800078e0011 */
[----:B------:R-:W4:Y:S08]  /*6500*/  LDC R25, c[0x0][0x144] ;  /* 0x00005100ff197b82 */ /* 0x000f300000000800 */
[----:B------:R-:W3:Y:S08]  /*6510*/  LDC R0, c[0x0][0x8d8] ;  /* 0x00023600ff007b82 */ /* 0x000ef00000000800 */
[----:B------:R-:W3:Y:S01]  /*6520*/  LDC.64 R14, c[0x0][0x8c8] ;  /* 0x00023200ff0e7b82 */ /* 0x000ee20000000a00 */
[----:B--2---:R-:W-:-:S04]  /*6530*/  ISETP.NE.U32.AND P0, PT, R10, RZ, PT ;  /* 0x000000ff0a00720c */ /* 0x004fc80003f05070 */
[----:B------:R-:W-:Y:S02]  /*6540*/  ISETP.NE.AND.EX P0, PT, R11, RZ, PT, P0 ;  /* 0x000000ff0b00720c */ /* 0x000fe40003f05300 */
[----:B-1----:R-:W-:-:S05]  /*6550*/  I2FP.F32.U32 R3, R12 ;  /* 0x0000000c00037245 */ /* 0x002fca0000201000 */
[----:B------:R-:W-:-:S04]  /*6560*/  FMUL R3, R3, UR4 ;  /* 0x0000000403037c20 */ /* 0x000fc80008400000 */
[----:B------:R1:W2:Y:S02]  /*6570*/  F2I.U32.TRUNC.NTZ R23, R3 ;  /* 0x0000000300177305 */ /* 0x0002a4000020f000 */
[----:B----4-:R-:W-:Y:S05]  /*6580*/  @!P0 BRA `(.L_x_137) ;  /* 0x0000000000288947 */ /* 0x010fea0003800000 */
[----:B-1----:R-:W1:Y:S02]  /*6590*/  LDC R3, c[0x0][0x8dc] ;  /* 0x00023700ff037b82 */ /* 0x002e640000000800 */
[----:B-1----:R-:W-:-:S05]  /*65a0*/  IADD3 R3, P0, R16, R3, RZ ;  /* 0x0000000310037210 */ /* 0x002fca0007f1e0ff */
        /* <DEDUP_REMOVED lines=8> */
.L_x_137:
[----:B------:R-:W4:Y:S01]  /*6630*/  LDC.64 R20, c[0x0][0x8e8] ;  /* 0x00023a00ff147b82 */ /* 0x000f220000000a00 */
[-C--:B---3--:R-:W-:Y:S01]  /*6640*/  SHF.R.U64 R31, R8, R0.reuse, R9 ;  /* 0x00000000081f7219 */ /* 0x088fe20000001209 */
[----:B--2---:R-:W-:Y:S01]  /*6650*/  IMAD.MOV R23, RZ, RZ, -R23 ;  /* 0x000000ffff177224 */ /* 0x004fe200078e0a17 */
[----:B------:R-:W-:Y:S01]  /*6660*/  SHF.R.U32.HI R0, RZ, R0, R9 ;  /* 0x00000000ff007219 */ /* 0x000fe20000011609 */
[----:B------:R-:W-:Y:S01]  /*6670*/  ULDC UR4, c[0x0][0x154] ;  /* 0x0000550000047ab9 */ /* 0x000fe20000000800 */
[----:B-1----:R-:W-:Y:S01]  /*6680*/  IADD3 R3, P0, RZ, -R31, RZ ;  /* 0x8000001fff037210 */ /* 0x002fe20007f1e0ff */
[----:B------:R-:W-:Y:S02]  /*6690*/  IMAD R26, R25, R23, R12 ;  /* 0x00000017191a7224 */ /* 0x000fe400078e020c */
[----:B------:R-:W1:Y:S01]  /*66a0*/  LDC R6, c[0x0][0x8c0] ;  /* 0x00023000ff067b82 */ /* 0x000e620000000800 */
[----:B------:R-:W-:Y:S02]  /*66b0*/  IMAD.MOV.U32 R7, RZ, RZ, 0x1 ;  /* 0x00000001ff077424 */ /* 0x000fe400078e00ff */
[----:B------:R-:W-:-:S04]  /*66c0*/  IMAD.X R5, RZ, RZ, ~R0, P0 ;  /* 0x000000ffff057224 */ /* 0x000fc800000e0e00 */
[-C--:B------:R-:W-:Y:S01]  /*66d0*/  IMAD R0, R5, R14.reuse, RZ ;  /* 0x0000000e05007224 */ /* 0x080fe200078e02ff */
[----:B------:R-:W2:Y:S01]  /*66e0*/  LDC R8, c[0x0][0x8b0] ;  /* 0x00022c00ff087b82 */ /* 0x000ea20000000800 */
[----:B------:R-:W-:-:S04]  /*66f0*/  IMAD.WIDE.U32 R4, R3, R14, R16 ;  /* 0x0000000e03047225 */ /* 0x000fc800078e0010 */
[----:B------:R-:W-:Y:S01]  /*6700*/  IMAD R3, R3, R15, R0 ;  /* 0x0000000f03037224 */ /* 0x000fe200078e0200 */
[----:B------:R-:W-:Y:S02]  /*6710*/  I2FP.F32.U32 R0, R24 ;  /* 0x0000001800007245 */ /* 0x000fe40000201000 */
[----:B------:R-:W3:Y:S01]  /*6720*/  LDC R28, c[0x0][0x900] ;  /* 0x00024000ff1c7b82 */ /* 0x000ee20000000800 */
[----:B------:R-:W-:Y:S01]  /*6730*/  IMAD.IADD R3, R5, 0x1, R3 ;  /* 0x0000000105037824 */ /* 0x000fe200078e0203 */
[----:B----4-:R-:W-:Y:S01]  /*6740*/  ISETP.NE.U32.AND P0, PT, R20, RZ, PT ;  /* 0x000000ff1400720c */ /* 0x010fe20003f05070 */
[----:B------:R-:W-:Y:S01]  /*6750*/  FMUL R0, R0, UR4 ;  /* 0x0000000400007c20 */ /* 0x000fe20008400000 */
[----:B------:R-:W-:Y:S02]  /*6760*/  IMAD.MOV.U32 R5, RZ, RZ, -0x1 ;  /* 0xffffffffff057424 */ /* 0x000fe400078e00ff */
[----:B------:R-:W-:Y:S01]  /*6770*/  ISETP.NE.AND.EX P0, PT, R21, RZ, PT, P0 ;  /* 0x000000ff1500720c */ /* 0x000fe20003f05300 */
[----:B------:R4:W3:Y:S01]  /*6780*/  F2I.U32.TRUNC.NTZ R13, R0 ;  /* 0x00000000000d7305 */ /* 0x0008e2000020f000 */
[----:B------:R-:W4:Y:S01]  /*6790*/  LDC R15, c[0x0][0x148] ;  /* 0x00005200ff0f7b82 */ /* 0x000f220000000800 */
[----:B-1----:R-:W-:-:S02]  /*67a0*/  SHF.R.U64 R12, R4, R6, R3 ;  /* 0x00000006040c7219 */ /* 0x002fc40000001203 */
[----:B------:R-:W-:-:S05]  /*67b0*/  SHF.R.U32.HI R3, RZ, R6, R3 ;  /* 0x00000006ff037219 */ /* 0x000fca0000011603 */
[----:B------:R-:W1:Y:S01]  /*67c0*/  LDC R25, c[0x0][0x8a8] ;  /* 0x00022a00ff197b82 */ /* 0x000e620000000800 */
[-CC-:B--2---:R-:W-:Y:S02]  /*67d0*/  SHF.R.U64 R10, R12, R8.reuse, R3.reuse ;  /* 0x000000080c0a7219 */ /* 0x184fe40000001203 */
[----:B------:R-:W-:-:S05]  /*67e0*/  SHF.R.U32.HI R3, RZ, R8, R3 ;  /* 0x00000008ff037219 */ /* 0x000fca0000011603 */
[----:B------:R-:W2:Y:S01]  /*67f0*/  LDC R27, c[0x0][0x8f0] ;  /* 0x00023c00ff1b7b82 */ /* 0x000ea20000000800 */
[-C--:B---3--:R-:W-:Y:S02]  /*6800*/  SHF.L.U32 R4, R5, R28.reuse, RZ ;  /* 0x0000001c05047219 */ /* 0x088fe400000006ff */
[-CC-:B------:R-:W-:Y:S02]  /*6810*/  SHF.R.U64 R14, R10, R28.reuse, R3.reuse ;  /* 0x0000001c0a0e7219 */ /* 0x180fe40000001203 */
[----:B------:R-:W-:Y:S02]  /*6820*/  SHF.R.U32.HI R5, RZ, R28, R3 ;  /* 0x0000001cff057219 */ /* 0x000fe40000011603 */
[----:B------:R-:W-:Y:S01]  /*6830*/  LOP3.LUT R23, RZ, R4, RZ, 0x33, !PT ;  /* 0x00000004ff177212 */ /* 0x000fe200078e33ff */
[----:B------:R-:W3:Y:S01]  /*6840*/  LDC R29, c[0x0][0x8e0] ;  /* 0x00023800ff1d7b82 */ /* 0x000ee20000000800 */
[----:B------:R-:W-:Y:S02]  /*6850*/  SHF.L.U32 R28, R7, R28, RZ ;  /* 0x0000001c071c7219 */ /* 0x000fe400000006ff */
[----:B------:R-:W-:-:S05]  /*6860*/  MOV R4, R14 ;  /* 0x0000000e00047202 */ /* 0x000fca0000000f00 */
[----:B------:R-:W1:Y:S01]  /*6870*/  LDC R30, c[0x0][0x8b8] ;  /* 0x00022e00ff1e7b82 */ /* 0x000e620000000800 */
[----:B------:R-:W-:Y:S05]  /*6880*/  @!P0 BRA `(.L_x_138) ;  /* 0x0000000000288947 */ /* 0x000fea0003800000 */
        /* <DEDUP_REMOVED lines=10> */
.L_x_138:
[----:B------:R-:W-:Y:S01]  /*6930*/  ISETP.NE.AND P0, PT, R2, 0x1, PT ;  /* 0x000000010200780c */ /* 0x000fe20003f05270 */
[----:B------:R-:W-:Y:S01]  /*6940*/  IMAD.MOV R13, RZ, RZ, -R13 ;  /* 0x000000ffff0d7224 */ /* 0x000fe200078e0a0d */
[----:B--2-4-:R-:W-:Y:S01]  /*6950*/  SHF.R.U64 R0, R4, R27, R5 ;  /* 0x0000001b04007219 */ /* 0x014fe20000001205 */
[----:B-1----:R-:W-:Y:S01]  /*6960*/  VIADD R5, R25, 0xffffffff ;  /* 0xffffffff19057836 */ /* 0x002fe20000000000 */
[----:B------:R-:W-:Y:S02]  /*6970*/  LOP3.LUT R23, R10, R23, RZ, 0xc0, !PT ;  /* 0x000000170a177212 */ /* 0x000fe400078ec0ff */
[----:B------:R-:W-:Y:S01]  /*6980*/  R2UR UR55, R31 ;  /* 0x000000001f3772ca */ /* 0x000fe200000e0000 */
[----:B------:R-:W-:Y:S01]  /*6990*/  IMAD.MOV R3, RZ, RZ, -R0 ;  /* 0x000000ffff037224 */ /* 0x000fe200078e0a00 */
[----:B------:R-:W-:Y:S01]  /*69a0*/  LOP3.LUT R5, R12, R5, RZ, 0xc0, !PT ;  /* 0x000000050c057212 */ /* 0x000fe200078ec0ff */
[----:B------:R-:W-:Y:S02]  /*69b0*/  IMAD R23, R28, R0, R23 ;  /* 0x000000001c177224 */ /* 0x000fe400078e0217 */
[----:B---3--:R-:W-:-:S02]  /*69c0*/  IMAD R0, R3, R29, R14 ;  /* 0x0000001d03007224 */ /* 0x008fc400078e020e */
[----:B------:R-:W-:Y:S02]  /*69d0*/  @P0 IMAD R26, R15, R13, R24 ;  /* 0x0000000d0f1a0224 */ /* 0x000fe400078e0218 */
[----:B------:R-:W-:Y:S02]  /*69e0*/  IMAD R0, R0, R25, R5 ;  /* 0x0000001900007224 */ /* 0x000fe400078e0205 */
[----:B------:R-:W-:Y:S02]  /*69f0*/  IMAD R23, R23, R30, R26 ;  /* 0x0000001e17177224 */ /* 0x000fe400078e021a */
[----:B------:R-:W-:-:S03]  /*6a00*/  IMAD.MOV.U32 R3, RZ, RZ, 0x1 ;  /* 0x00000001ff037424 */ /* 0x000fc600078e00ff */
[----:B------:R-:W-:Y:S02]  /*6a10*/  SEL R158, R0, R23, !P0 ;  /* 0x00000017009e7207 */ /* 0x000fe40004000000 */
[----:B------:R-:W-:Y:S02]  /*6a20*/  SEL R23, R23, R0, !P0 ;  /* 0x0000000017177207 */ /* 0x000fe40004000000 */
[----:B------:R-:W-:-:S07]  /*6a30*/  PRMT R0, R3, 0x7610, R0 ;  /* 0x0000761003007816 */ /* 0x000fce0000000000 */
.L_x_136:
[----:B------:R-:W-:Y:S01]  /*6a40*/  UIADD3 UR43, UR44, UR43, URZ ;  /* 0x0000002b2c2b7290 */ /* 0x000fe2000fffe03f */
[----:B------:R-:W-:Y:S01]  /*6a50*/  LOP3.LUT P0, RZ, R0, 0xff, RZ, 0xc0, !PT ;  /* 0x000000ff00ff7812 */ /* 0x000fe2000780c0ff */
[----:B------:R-:W-:Y:S02]  /*6a60*/  UIADD3 UR39, UR39, 0x8, URZ ;  /* 0x0000000827277890 */ /* 0x000fe4000fffe03f */
[----:B------:R-:W-:Y:S02]  /*6a70*/  USHF.R.U32.HI UR4, URZ, 0x2, UR43 ;  /* 0x000000023f047899 */ /* 0x000fe4000801162b */
[----:B------:R-:W-:Y:S02]  /*6a80*/  UISETP.GT.U32.AND UP0, UPT, UR43, 0x3, UPT ;  /* 0x000000032b00788c */ /* 0x000fe4000bf04070 */
[----:B------:R-:W-:Y:S02]  /*6a90*/  ULOP3.LUT UR4, UR4, 0x1, URZ, 0xc0, !UPT ;  /* 0x0000000104047892 */ /* 0x000fe4000f8ec03f */
[----:B------:R-:W-:-:S02]  /*6aa0*/  UISETP.LT.U32.AND UP1, UPT, UR44, 0x4, UP0 ;  /* 0x000000042c00788c */ /* 0x000fc40008721070 */
[----:B------:R-:W-:Y:S02]  /*6ab0*/  UISETP.NE.U32.AND UP2, UPT, UR4, 0x1, UPT ;  /* 0x000000010400788c */ /* 0x000fe4000bf45070 */
[----:B------:R-:W-:Y:S02]  /*6ac0*/  USEL UR5, URZ, 0x1, !UP1 ;  /* 0x000000013f057887 */ /* 0x000fe4000c800000 */
[----:B------:R-:W-:Y:S02]  /*6ad0*/  UISETP.GT.U32.AND UP0, UPT, UR44, 0x3, !UP2 ;  /* 0x000000032c00788c */ /* 0x000fe4000d704070 */
[----:B------:R-:W-:Y:S02]  /*6ae0*/  ULOP3.LUT UR43, UR43, 0x3, URZ, 0xc0, !UPT ;  /* 0x000000032b2b7892 */ /* 0x000fe4000f8ec03f */
[----:B------:R-:W-:-:S04]  /*6af0*/  USEL UR4, URZ, 0x1, !UP0 ;  /* 0x000000013f047887 */ /* 0x000fc8000c000000 */
[----:B------:R-:W-:Y:S01]  /*6b00*/  ULOP3.LUT UR42, UR4, UR42, UR5, 0x96, !UPT ;  /* 0x0000002a042a7292 */ /* 0x000fe2000f8e9605 */
[----:B------:R-:W-:Y:S11]  /*6b10*/  @P0 BRA `(.L_x_139) ;  /* 0xffffffa800fc0947 */ /* 0x000ff6000383ffff */
[----:B------:R-:W-:-:S13]  /*6b20*/  PLOP3.LUT P0, PT, PT, PT, PT, 0x8, 0x0 ;  /* 0x000000000000781c */ /* 0x000fda0003f0e170 */
.L_x_22:
[----:B------:R-:W-:Y:S05]  /*6b30*/  @P0 BRA `(.L_x_14) ;  /* 0x0000002c00f80947 */ /* 0x000fea0003800000 */
[----:B------:R-:W-:Y:S01]  /*6b40*/  ULDC.64 UR6, c[0x0][0x588] ;  /* 0x0001620000067ab9 */ /* 0x000fe20000000a00 */
[----:B------:R-:W-:Y:S01]  /*6b50*/  ISETP.NE.AND.EX P1, PT, R165, RZ, PT, P1 ;  /* 0x000000ffa500720c */ /* 0x000fe20003f25310 */
[----:B------:R-:W-:-:S04]  /*6b60*/  DEPBAR.LE SB0, 0x0 ;  /* 0x000080000000791a */ /* 0x000fc80000000000 */
[----:B------:R-:W-:Y:S01]  /*6b70*/  ISETP.NE.U32.AND P0, PT, RZ, UR6, PT ;  /* 0x00000006ff007c0c */ /* 0x000fe2000bf05070 */
[----:B------:R-:W-:Y:S03]  /*6b80*/  BSSY B0, `(.L_x_140) ;  /* 0x0000014000007945 */ /* 0x000fe60003800000 */
[----:B------:R-:W-:-:S13]  /*6b90*/  ISETP.NE.AND.EX P0, PT, RZ, UR7, PT, P0 ;  /* 0x00000007ff007c0c */ /* 0x000fda000bf05300 */
[----:B------:R-:W-:Y:S05]  /*6ba0*/  @P0 BRA P1, `(.L_x_141) ;  /* 0x0000000000440947 */ /* 0x000fea0000800000 */
[----:B------:R-:W-:-:S04]  /*6bb0*/  ISETP.NE.U32.AND P0, PT, R163, RZ, PT ;  /* 0x000000ffa300720c */ /* 0x000fc80003f05070 */
[----:B------:R-:W-:-:S13]  /*6bc0*/  ISETP.NE.AND.EX P0, PT, R165, RZ, PT, P0 ;  /* 0x000000ffa500720c */ /* 0x000fda0003f05300 */
[----:B------:R-:W-:Y:S05]  /*6bd0*/  @!P0 BRA `(.L_x_142) ;  /* 0x00000000002c8947 */ /* 0x000fea0003800000 */
[----:B------:R-:W-:-:S13]  /*6be0*/  LOP3.LUT P0, RZ, R154, 0xff, RZ, 0xc0, !PT ;  /* 0x000000ff9aff7812 */ /* 0x000fda000780c0ff */
[----:B------:R-:W-:Y:S05]  /*6bf0*/  @!P0 BRA `(.L_x_143) ;  /* 0x0000000000108947 */ /* 0x000fea0003800000 */
[----:B-----5:R-:W-:-:S13]  /*6c00*/  FSETP.NEU.AND P0, PT, R155, RZ, PT ;  /* 0x000000ff9b00720b */ /* 0x020fda0003f0d000 */
[----:B------:R-:W-:Y:S05]  /*6c10*/  @!P0 BREAK B0 ;  /* 0x0000000000008942 */ /* 0x000fea0003800000 */
[----:B------:R-:W-:Y:S05]  /*6c20*/  @P0 BRA `(.L_x_141) ;  /* 0x0000000000240947 */ /* 0x000fea0003800000 */
[----:B------:R-:W-:Y:S05]  /*6c30*/  BRA `(.L_x_14) ;  /* 0x0000002c00b87947 */ /* 0x000fea0003800000 */
.L_x_143:
[----:B------:R-:W-:-:S04]  /*6c40*/  ISETP.NE.U32.AND P0, PT, RZ, UR6, PT ;  /* 0x00000006ff007c0c */ /* 0x000fc8000bf05070 */
[----:B------:R-:W-:-:S13]  /*6c50*/  ISETP.NE.AND.EX P0, PT, RZ, UR7, PT, P0 ;  /* 0x00000007ff007c0c */ /* 0x000fda000bf05300 */
[----:B------:R-:W-:Y:S05]  /*6c60*/  @!P0 BREAK B0 ;  /* 0x0000000000008942 */ /* 0x000fea0003800000 */
[----:B------:R-:W-:Y:S05]  /*6c70*/  @P0 BRA `(.L_x_141) ;  /* 0x0000000000100947 */ /* 0x000fea0003800000 */
[----:B------:R-:W-:Y:S05]  /*6c80*/  BRA `(.L_x_14) ;  /* 0x0000002c00a47947 */ /* 0x000fea0003800000 */
.L_x_142:
[----:B-----5:R-:W-:-:S13]  /*6c90*/  FSETP.NEU.AND P0, PT, R155, RZ, PT ;  /* 0x000000ff9b00720b */ /* 0x020fda0003f0d000 */
[----:B------:R-:W-:Y:S05]  /*6ca0*/  @!P0 BREAK B0 ;  /* 0x0000000000008942 */ /* 0x000fea0003800000 */
[----:B------:R-:W-:Y:S05]  /*6cb0*/  @!P0 BRA `(.L_x_14) ;  /* 0x0000002c00988947 */ /* 0x000fea0003800000 */
.L_x_141:
[----:B-1----:R-:W-:Y:S05]  /*6cc0*/  BSYNC B0 ;  /* 0x0000000000007941 */ /* 0x002fea0003800000 */
.L_x_140:
[----:B------:R-:W-:-:S04]  /*6cd0*/  LOP3.LUT R19, R19, 0x1, RZ, 0xfc, !PT ;  /* 0x0000000113137812 */ /* 0x000fc800078efcff */
[----:B------:R-:W-:-:S13]  /*6ce0*/  ISETP.NE.AND P0, PT, R19, 0x3, PT ;  /* 0x000000031300780c */ /* 0x000fda0003f05270 */
[----:B------:R-:W-:Y:S05]  /*6cf0*/  @!P0 BRA `(.L_x_144) ;  /* 0x0000000000048947 */ /* 0x000fea0003800000 */
[----:B------:R-:W-:Y:S01]  /*6d00*/  BPT.TRAP 0x1 ;  /* 0x000000040000795c */ /* 0x000fe20000300000 */
.L_x_144:
[----:B------:R-:W1:Y:S01]  /*6d10*/  S2UR UR5, SR_CgaCtaId ;  /* 0x00000000000579c3 */ /* 0x000e620000008800 */
[----:B------:R-:W-:Y:S02]  /*6d20*/  UMOV UR4, 0x400 ;  /* 0x0000040000047882 */ /* 0x000fe40000000000 */
[----:B-1----:R-:W-:-:S04]  /*6d30*/  ULEA UR4, UR5, UR4, 0x18 ;  /* 0x0000000405047291 */ /* 0x002fc8000f8ec03f */
[----:B------:R-:W-:-:S04]  /*6d40*/  ULEA UR4, UR36, UR4, 0x3 ;  /* 0x0000000424047291 */ /* 0x000fc8000f8e183f */
[----:B------:R-:W-:-:S04]  /*6d50*/  UIADD3 UR4, UR4, 0x60, URZ ;  /* 0x0000006004047890 */ /* 0x000fc8000fffe03f */
[----:B------:R-:W-:-:S09]  /*6d60*/  UPRMT UR4, UR5, 0x654, UR4 ;  /* 0x0000065405047896 */ /* 0x000fd20008000004 */
[----:B------:R-:W-:Y:S01]  /*6d70*/  SYNCS.ARRIVE.TRANS64.RED.A1T0 RZ, [UR4], RZ ;  /* 0x000000ffffff79a7 */ /* 0x000fe20008100404 */
[----:B------:R-:W-:Y:S05]  /*6d80*/  BRA `(.L_x_14) ;  /* 0x0000002c00647947 */ /* 0x000fea0003800000 */
.L_x_13:
[----:B------:R-:W-:Y:S01]  /*6d90*/  ULDC.64 UR4, c[0x0][0x8f8] ;  /* 0x00023e0000047ab9 */ /* 0x000fe20000000a00 */
[----:B------:R-:W-:Y:S01]  /*6da0*/  PRMT R8, RZ, 0x7610, R8 ;  /* 0x00007610ff087816 */ /* 0x000fe20000000008 */
[----:B------:R-:W-:Y:S01]  /*6db0*/  IMAD.MOV.U32 R20, RZ, RZ, -0x1 ;  /* 0xffffffffff147424 */ /* 0x000fe200078e00ff */
[----:B------:R-:W-:Y:S01]  /*6dc0*/  ISETP.GE.U32.AND P1, PT, R16, UR4, PT ;  /* 0x0000000410007c0c */ /* 0x000fe2000bf26070 */
[----:B------:R-:W-:Y:S02]  /*6dd0*/  IMAD.MOV.U32 R13, RZ, RZ, -0x1 ;  /* 0xffffffffff0d7424 */ /* 0x000fe400078e00ff */
[----:B------:R-:W-:Y:S01]  /*6de0*/  IMAD.MOV.U32 R12, RZ, RZ, -0x1 ;  /* 0xffffffffff0c7424 */ /* 0x000fe200078e00ff */
[----:B------:R-:W-:-:S13]  /*6df0*/  ISETP.GE.U32.AND.EX P1, PT, R17, UR5, PT, P1 ;  /* 0x0000000511007c0c */ /* 0x000fda000bf26110 */
[----:B------:R-:W-:Y:S05]  /*6e00*/  @P1 BRA `(.L_x_145) ;  /* 0x0000000400281947 */ /* 0x000fea0003800000 */
[----:B------:R-:W2:Y:S01]  /*6e10*/  LDC.64 R20, c[0x0][0x8d0] ;  /* 0x00023400ff147b82 */ /* 0x000ea20000000a00 */
[----:B------:R-:W-:Y:S01]  /*6e20*/  MOV R14, R16 ;  /* 0x00000010000e7202 */ /* 0x000fe20000000f00 */
[----:B------:R-:W-:-:S06]  /*6e30*/  IMAD.MOV.U32 R15, RZ, RZ, R17 ;  /* 0x000000ffff0f7224 */ /* 0x000fcc00078e0011 */
        /* <DEDUP_REMOVED lines=15> */
.L_x_146:
        /* <DEDUP_REMOVED lines=10> */
[----:B------:R-:W-:-:S03]  /*6fd0*/  IMAD R13, R13, R27, R8 ;  /* 0x0000001b0d0d7224 */ /* 0x000fc600078e0208 */
[----:B------:R-:W5:Y:S01]  /*6fe0*/  LDC R29, c[0x0][0x900] ;  /* 0x00024000ff1d7b82 */ /* 0x000f620000000800 */
[----:B------:R-:W-:Y:S01]  /*6ff0*/  IMAD.IADD R11, R11, 0x1, R13 ;  /* 0x000000010b0b7824 */ /* 0x000fe200078e020d */
[----:B--2---:R-:W-:-:S04]  /*7000*/  ISETP.NE.U32.AND P1, PT, R30, RZ, PT ;  /* 0x000000ff1e00720c */ /* 0x004fc80003f25070 */
[----:B------:R-:W-:Y:S02]  /*7010*/  ISETP.NE.AND.EX P1, PT, R31, RZ, PT, P1 ;  /* 0x000000ff1f00720c */ /* 0x000fe40003f25310 */
[----:B------:R-:W2:Y:S01]  /*7020*/  LDC R26, c[0x0][0x8a8] ;  /* 0x00022a00ff1a7b82 */ /* 0x000ea20000000800 */
[-CC-:B---3--:R-:W-:Y:S01]  /*7030*/  SHF.R.U64 R20, R10, R12.reuse, R11.reuse ;  /* 0x0000000c0a147219 */ /* 0x188fe2000000120b */
[----:B------:R-:W-:Y:S01]  /*7040*/  IMAD.MOV.U32 R10, RZ, RZ, -0x1 ;  /* 0xffffffffff0a7424 */ /* 0x000fe200078e00ff */
[----:B------:R-:W-:-:S05]  /*7050*/  SHF.R.U32.HI R11, RZ, R12, R11 ;  /* 0x0000000cff0b7219 */ /* 0x000fca000001160b */
[----:B------:R-:W3:Y:S01]  /*7060*/  LDC R28, c[0x0][0x8f0] ;  /* 0x00023c00ff1c7b82 */ /* 0x000ee20000000800 */
[-CC-:B----4-:R-:W-:Y:S02]  /*7070*/  SHF.R.U64 R25, R20, R14.reuse, R11.reuse ;  /* 0x0000000e14197219 */ /* 0x190fe4000000120b */
[----:B------:R-:W-:-:S05]  /*7080*/  SHF.R.U32.HI R8, RZ, R14, R11 ;  /* 0x0000000eff087219 */ /* 0x000fca000001160b */
[----:B------:R-:W4:Y:S01]  /*7090*/  LDC R32, c[0x0][0x8e0] ;  /* 0x00023800ff207b82 */ /* 0x000f220000000800 */
[-C--:B-----5:R-:W-:Y:S02]  /*70a0*/  SHF.L.U32 R10, R10, R29.reuse, RZ ;  /* 0x0000001d0a0a7219 */ /* 0x0a0fe400000006ff */
[-CC-:B------:R-:W-:Y:S02]  /*70b0*/  SHF.R.U64 R27, R25, R29.reuse, R8.reuse ;  /* 0x0000001d191b7219 */ /* 0x180fe40000001208 */
[----:B------:R-:W-:Y:S02]  /*70c0*/  LOP3.LUT R36, RZ, R10, RZ, 0x33, !PT ;  /* 0x0000000aff247212 */ /* 0x000fe400078e33ff */
[----:B------:R-:W-:Y:S01]  /*70d0*/  SHF.R.U32.HI R11, RZ, R29, R8 ;  /* 0x0000001dff0b7219 */ /* 0x000fe20000011608 */
[----:B------:R-:W1:Y:S01]  /*70e0*/  LDC R33, c[0x0][0x8b8] ;  /* 0x00022e00ff217b82 */ /* 0x000e620000000800 */
[----:B------:R-:W-:Y:S01]  /*70f0*/  IMAD.MOV.U32 R10, RZ, RZ, R27 ;  /* 0x000000ffff0a7224 */ /* 0x000fe200078e001b */
[----:B------:R-:W-:Y:S06]  /*7100*/  @!P1 BRA `(.L_x_147) ;  /* 0x0000000000289947 */ /* 0x000fec0003800000 */
[----:B------:R-:W5:Y:S02]  /*7110*/  LDC R8, c[0x0][0x8f4] ;  /* 0x00023d00ff087b82 */ /* 0x000f640000000800 */
[----:B-----5:R-:W-:-:S05]  /*7120*/  IADD3 R15, P1, R27, R8, RZ ;  /* 0x000000081b0f7210 */ /* 0x020fca0007f3e0ff */
[----:B------:R-:W-:-:S04]  /*7130*/  IMAD.X R21, RZ, RZ, R11, P1 ;  /* 0x000000ffff157224 */ /* 0x000fc800008e060b */
[----:B------:R-:W-:-:S04]  /*7140*/  IMAD.WIDE.U32 R10, R21, R30, RZ ;  /* 0x0000001e150a7225 */ /* 0x000fc800078e00ff */
[----:B------:R-:W-:-:S04]  /*7150*/  IMAD.WIDE.U32 R12, P1, R15, R31, R10 ;  /* 0x0000001f0f0c7225 */ /* 0x000fc8000782000a */
[----:B------:R-:W-:Y:S01]  /*7160*/  IMAD.WIDE.U32 R10, R15, R30, RZ ;  /* 0x0000001e0f0a7225 */ /* 0x000fe200078e00ff */
[----:B------:R-:W-:-:S03]  /*7170*/  IADD3.X R15, RZ, RZ, RZ, P1, !PT ;  /* 0x000000ffff0f7210 */ /* 0x000fc60000ffe4ff */
[----:B------:R-:W-:Y:S01]  /*7180*/  IMAD.MOV.U32 R14, RZ, RZ, R13 ;  /* 0x000000ffff0e7224 */ /* 0x000fe200078e000d */
[----:B------:R-:W-:-:S05]  /*7190*/  IADD3 RZ, P1, R11, R12, RZ ;  /* 0x0000000c0bff7210 */ /* 0x000fca0007f3e0ff */
[----:B------:R-:W-:-:S08]  /*71a0*/  IMAD.WIDE.U32.X R10, R21, R31, R14, P1 ;  /* 0x0000001f150a7225 */ /* 0x000fd000008e040e */
.L_x_147:
[----:B------:R-:W-:Y:S01]  /*71b0*/  ISETP.NE.AND P1, PT, R2, 0x1, PT ;  /* 0x000000010200780c */ /* 0x000fe20003f25270 */
[----:B------:R-:W-:Y:S01]  /*71c0*/  IMAD.MOV.U32 R12, RZ, RZ, R23 ;  /* 0x000000ffff0c7224 */ /* 0x000fe200078e0017 */
[----:B---3--:R-:W-:Y:S01]  /*71d0*/  SHF.R.U64 R8, R10, R28, R11 ;  /* 0x0000001c0a087219 */ /* 0x008fe2000000120b */
[----:B--2---:R-:W-:Y:S01]  /*71e0*/  VIADD R11, R26, 0xffffffff ;  /* 0xffffffff1a0b7836 */ /* 0x004fe20000000000 */
[----:B------:R-:W-:Y:S02]  /*71f0*/  SHF.L.U32 R34, R34, R29, RZ ;  /* 0x0000001d22227219 */ /* 0x000fe400000006ff */
[----:B------:R-:W-:Y:S01]  /*7200*/  LOP3.LUT R7, R25, R36, RZ, 0xc0, !PT ;  /* 0x0000002419077212 */ /* 0x000fe200078ec0ff */
[----:B------:R-:W-:-:S04]  /*7210*/  IMAD.MOV R10, RZ, RZ, -R8 ;  /* 0x000000ffff0a7224 */ /* 0x000fc800078e0a08 */
[----:B------:R-:W-:Y:S01]  /*7220*/  IMAD R8, R34, R8, R7 ;  /* 0x0000000822087224 */ /* 0x000fe200078e0207 */
[----:B------:R-:W-:Y:S01]  /*7230*/  LOP3.LUT R7, R20, R11, RZ, 0xc0, !PT ;  /* 0x0000000b14077212 */ /* 0x000fe200078ec0ff */
[----:B------:R-:W-:Y:S02]  /*7240*/  @P1 IMAD R3, R9, R24, R6 ;  /* 0x0000001809031224 */ /* 0x000fe400078e0206 */
[----:B----4-:R-:W-:Y:S02]  /*7250*/  IMAD R6, R10, R32, R27 ;  /* 0x000000200a067224 */ /* 0x010fe400078e021b */
[----:B-1----:R-:W-:Y:S02]  /*7260*/  IMAD R3, R8, R33, R3 ;  /* 0x0000002108037224 */ /* 0x002fe400078e0203 */
[----:B------:R-:W-:Y:S02]  /*7270*/  IMAD R6, R6, R26, R7 ;  /* 0x0000001a06067224 */ /* 0x000fe400078e0207 */
[----:B------:R-:W-:-:S03]  /*7280*/  IMAD.MOV.U32 R8, RZ, RZ, 0x1 ;  /* 0x00000001ff087424 */ /* 0x000fc600078e00ff */
[----:B------:R-:W-:Y:S02]  /*7290*/  SEL R13, R6, R3, !P1 ;  /* 0x00000003060d7207 */ /* 0x000fe40004800000 */
[----:B------:R-:W-:-:S07]  /*72a0*/  SEL R20, R3, R6, !P1 ;  /* 0x0000000603147207 */ /* 0x000fce0004800000 */
.L_x_145:
[----:B------:R-:W-:-:S08]  /*72b0*/  NOP ;  /* 0x0000000000007918 */ /* 0x000fd00000000000 */
[----:B------:R-:W2:-:S00]  /*72c0*/  USETMAXREG.DEALLOC.CTAPOOL 0x28 ;  /* 0x00000028000079c8 */ /* 0x000e8000080e0500 */
[----:B--2---:R-:W-:-:S13]  /*72d0*/  ISETP.NE.AND P1, PT, R0, 0x1, PT ;  /* 0x000000010000780c */ /* 0x004fda0003f25270 */
[----:B------:R-:W-:Y:S05]  /*72e0*/  @!P1 BRA `(.L_x_14) ;  /* 0x00000028000c9947 */ /* 0x000fea0003800000 */
[----:B------:R-:W-:Y:S05]  /*72f0*/  @!P4 BRA `(.L_x_148) ;  /* 0x000000180020c947 */ /* 0x000fea0003800000 */
[----:B------:R-:W-:-:S13]  /*7300*/  ISETP.NE.OR P0, PT, R0, 0x2, P0 ;  /* 0x000000020000780c */ /* 0x000fda0000705670 */
[----:B------:R-:W-:Y:S05]  /*7310*/  @P0 BRA `(.L_x_14) ;  /* 0x0000002800000947 */ /* 0x000fea0003800000 */
[----:B------:R-:W-:-:S13]  /*7320*/  LOP3.LUT P1, RZ, R8, 0xff, RZ, 0xc0, !PT ;  /* 0x000000ff08ff7812 */ /* 0x000fda000782c0ff */
[----:B------:R-:W-:Y:S05]  /*7330*/  @!P1 BRA `(.L_x_149) ;  /* 0x0000000000189947 */ /* 0x000fea0003800000 */
[----:B------:R-:W-:Y:S01]  /*7340*/  UMOV UR4, 0x400 ;  /* 0x0000040000047882 */ /* 0x000fe20000000000 */
[----:B------:R-:W-:Y:S01]  /*7350*/  IMAD.MOV.U32 R0, RZ, RZ, RZ ;  /* 0x000000ffff007224 */ /* 0x000fe200078e00ff */
[----:B-1----:R-:W-:-:S04]  /*7360*/  ULEA UR4, UR37, UR4, 0x18 ;  /* 0x0000000425047291 */ /* 0x002fc8000f8ec03f */
[----:B------:R-:W-:-:S05]  /*7370*/  SHF.L.U32 R0, R0, 0x1f, RZ ;  /* 0x0000001f00007819 */ /* 0x000fca00000006ff */
[----:B------:R-:W1:Y:S02]  /*7380*/  SYNCS.PHASECHK.TRANS64.TRYWAIT P0, [UR4+0x88], R0 ;  /* 0x00008800ff0075a7 */ /* 0x000e640008000144 */
[----:B-1----:R-:W-:Y:S05]  /*7390*/  @!P0 BRA `(.L_x_150) ;  /* 0x0000002800b88947 */ /* 0x002fea0003800000 */
.L_x_149:
[----:B------:R-:W-:Y:S01]  /*73a0*/  PRMT R9, RZ, 0x7610, R9 ;  /* 0x00007610ff097816 */ /* 0x000fe20000000009 */
[----:B------:R-:W-:Y:S06]  /*73b0*/  @P3 BRA `(.L_x_151) ;  /* 0x0000000000243947 */ /* 0x000fec0003800000 */
[----:B------:R-:W-:Y:S02]  /*73c0*/  ULDC.64 UR4, c[0x0][0x588] ;  /* 0x0001620000047ab9 */ /* 0x000fe40000000a00 */
[----:B------:R-:W-:-:S04]  /*73d0*/  ISETP.NE.U32.AND P0, PT, RZ, UR4, PT ;  /* 0x00000004ff007c0c */ /* 0x000fc8000bf05070 */
[----:B------:R-:W-:-:S13]  /*73e0*/  ISETP.NE.AND.EX P0, PT, RZ, UR5, PT, P0 ;  /* 0x00000005ff007c0c */ /* 0x000fda000bf05300 */
[----:B------:R-:W-:Y:S05]  /*73f0*/  @!P0 BRA `(.L_x_152) ;  /* 0x00000000000c8947 */ /* 0x000fea0003800000 */
[----:B------:R2:W5:Y:S01]  /*7400*/  LDG.E R11, desc[UR48][R4.64] ;  /* 0x00000030040b7981 */ /* 0x000562000c1e1900 */
[----:B------:R-:W-:Y:S01]  /*7410*/  IMAD.MOV.U32 R9, RZ, RZ, 0x1 ;  /* 0x00000001ff097424 */ /* 0x000fe200078e00ff */
[----:B------:R-:W-:Y:S06]  /*7420*/  BRA `(.L_x_151) ;  /* 0x0000000000087947 */ /* 0x000fec0003800000 */
.L_x_152:
[----:B------:R-:W3:Y:S01]  /*7430*/  LDC R11, c[0x0][0x580] ;  /* 0x00016000ff0b7b82 */ /* 0x000ee20000000800 */
[----:B------:R-:W-:-:S07]  /*7440*/  IMAD.MOV.U32 R9, RZ, RZ, 0x1 ;  /* 0x00000001ff097424 */ /* 0x000fce00078e00ff */
.L_x_151:
[----:B------:R-:W-:Y:S05]  /*7450*/  @!P1 BRA `(.L_x_153) ;  /* 0x0000001400509947 */ /* 0x000fea0003800000 */
[----:B-1----:R-:W1:Y:S01]  /*7460*/  LDC R0, c[0x0][0x900] ;  /* 0x00024000ff007b82 */ /* 0x002e620000000800 */
[----:B--2---:R-:W-:Y:S01]  /*7470*/  IMAD.MOV.U32 R5, RZ, RZ, -0x1 ;  /* 0xffffffffff057424 */ /* 0x004fe200078e00ff */
[----:B------:R-:W-:Y:S01]  /*7480*/  LOP3.LUT R10, R19, 0x2, RZ, 0xfc, !PT ;  /* 0x00000002130a7812 */ /* 0x000fe200078efcff */
[----:B------:R-:W-:Y:S01]  /*7490*/  IMAD.MOV.U32 R7, RZ, RZ, 0x1 ;  /* 0x00000001ff077424 */ /* 0x000fe200078e00ff */
[----:B------:R-:W-:Y:S01]  /*74a0*/  ULDC.64 UR22, c[0x0][0x198] ;  /* 0x0000660000167ab9 */ /* 0x000fe20000000a00 */
[----:B------:R-:W-:Y:S01]  /*74b0*/  ULDC.64 UR4, c[0x0][0x588] ;  /* 0x0001620000047ab9 */ /* 0x000fe20000000a00 */
[----:B------:R-:W-:Y:S01]  /*74c0*/  ULDC.64 UR6, c[0x0][0x8f8] ;  /* 0x00023e0000067ab9 */ /* 0x000fe20000000a00 */
[----:B------:R-:W-:Y:S01]  /*74d0*/  ULDC.64 UR14, c[0x0][0x590] ;  /* 0x00016400000e7ab9 */ /* 0x000fe20000000a00 */
[----:B------:R-:W2:Y:S01]  /*74e0*/  LDC R3, c[0x0][0x8a8] ;  /* 0x00022a00ff037b82 */ /* 0x000ea20000000800 */
[-C--:B-1----:R-:W-:Y:S02]  /*74f0*/  SHF.L.U32 R5, R5, R0.reuse, RZ ;  /* 0x0000000005057219 */ /* 0x082fe400000006ff */
[----:B------:R-:W-:-:S02]  /*7500*/  SHF.L.U32 R0, R7, R0, RZ ;  /* 0x0000000007007219 */ /* 0x000fc400000006ff */
[----:B------:R-:W-:Y:S02]  /*7510*/  LOP3.LUT R8, RZ, R5, RZ, 0x33, !PT ;  /* 0x00000005ff087212 */ /* 0x000fe400078e33ff */
[----:B--2---:R-:W-:-:S07]  /*7520*/  IADD3 R3, R3, -0x1, RZ ;  /* 0xffffffff03037810 */ /* 0x004fce0007ffe0ff */
.L_x_209:
[----:B------:R-:W-:Y:S02]  /*7530*/  ISETP.NE.U32.AND P0, PT, RZ, UR14, PT ;  /* 0x0000000eff007c0c */ /* 0x000fe4000bf05070 */
[----:B------:R-:W-:Y:S02]  /*7540*/  R2UR UR43, R20 ;  /* 0x00000000142b72ca */ /* 0x000fe400000e0000 */
[----:B------:R-:W-:Y:S02]  /*7550*/  R2UR UR42, R13 ;  /* 0x000000000d2a72ca */ /* 0x000fe400000e0000 */
[----:B------:R-:W-:-:S09]  /*7560*/  ISETP.NE.AND.EX P0, PT, RZ, UR15, PT, P0 ;  /* 0x0000000fff007c0c */ /* 0x000fd2000bf05300 */
[----:B------:R-:W-:Y:S02]  /*7570*/  USHF.L.U32 UR43, UR43, 0x7, URZ ;  /* 0x000000072b2b7899 */ /* 0x000fe4000800063f */
[----:B------:R-:W-:Y:S02]  /*7580*/  USHF.L.U32 UR42, UR42, 0x8, URZ ;  /* 0x000000082a2a7899 */ /* 0x000fe4000800063f */
[----:B--234-:R-:W-:Y:S10]  /*7590*/  @!P0 BRA `(.L_x_154) ;  /* 0x00000000002c8947 */ /* 0x01cff40003800000 */
[----:B------:R-:W-:-:S04]  /*75a0*/  ISETP.NE.U32.AND P1, PT, RZ, UR4, PT ;  /* 0x00000004ff007c0c */ /* 0x000fc8000bf25070 */
[----:B------:R-:W-:-:S13]  /*75b0*/  ISETP.NE.AND.EX P1, PT, RZ, UR5, PT, P1 ;  /* 0x00000005ff007c0c */ /* 0x000fda000bf25310 */
[----:B------:R-:W-:Y:S05]  /*75c0*/  @!P1 BRA `(.L_x_155) ;  /* 0x0000000000189947 */ /* 0x000fea0003800000 */
[----:B------:R-:W1:Y:S01]  /*75d0*/  LDC.64 R4, c[0x0][0x588] ;  /* 0x00016200ff047b82 */ /* 0x000e620000000a00 */
[----:B------:R-:W-:-:S04]  /*75e0*/  IMAD R7, R12, UR14, RZ ;  /* 0x0000000e0c077c24 */ /* 0x000fc8000f8e02ff */
[----:B-1----:R-:W-:-:S05]  /*75f0*/  IMAD.WIDE R4, R7, 0x4, R4 ;  /* 0x0000000407047825 */ /* 0x002fca00078e0204 */
[----:B---3-5:R1:W5:Y:S01]  /*7600*/  LDG.E R11, desc[UR48][R4.64] ;  /* 0x00000030040b7981 */ /* 0x028362000c1e1900 */
[----:B------:R-:W-:Y:S01]  /*7610*/  IMAD.MOV.U32 R9, RZ, RZ, 0x1 ;  /* 0x00000001ff097424 */ /* 0x000fe200078e00ff */
[----:B------:R-:W-:Y:S06]  /*7620*/  BRA `(.L_x_154) ;  /* 0x0000000000087947 */ /* 0x000fec0003800000 */
.L_x_155:
[----:B---3-5:R-:W2:Y:S01]  /*7630*/  LDC R11, c[0x0][0x580] ;  /* 0x00016000ff0b7b82 */ /* 0x028ea20000000800 */
[----:B------:R-:W-:-:S07]  /*7640*/  IMAD.MOV.U32 R9, RZ, RZ, 0x1 ;  /* 0x00000001ff097424 */ /* 0x000fce00078e00ff */
.L_x_154:
[----:B------:R-:W-:Y:S05]  /*7650*/  @!P0 BRA `(.L_x_156) ;  /* 0x00000000001c8947 */ /* 0x000fea0003800000 */
[----:B------:R-:W-:-:S13]  /*7660*/  LOP3.LUT P2, RZ, R9, 0xff, RZ, 0xc0, !PT ;  /* 0x000000ff09ff7812 */ /* 0x000fda000784c0ff */
[----:B-1----:R-:W1:Y:S02]  /*7670*/  @!P2 LDC.64 R4, c[0x0][0x588] ;  /* 0x00016200ff04ab82 */ /* 0x002e640000000a00 */
[----:B-1----:R-:W-:-:S04]  /*7680*/  @!P2 ISETP.NE.U32.AND P0, PT, R4, RZ, PT ;  /* 0x000000ff0400a20c */ /* 0x002fc80003f05070 */
[----:B------:R-:W-:Y:S02]  /*7690*/  @!P2 ISETP.NE.AND.EX P1, PT, R5, RZ, PT, P0 ;  /* 0x000000ff0500a20c */ /* 0x000fe40003f25300 */
[----:B--23-5:R-:W-:Y:S02]  /*76a0*/  @P2 FSETP.EQ.AND P0, PT, R11, RZ, PT ;  /* 0x000000ff0b00220b */ /* 0x02cfe40003f02000 */
[----:B------:R-:W-:Y:S01]  /*76b0*/  @!P2 PLOP3.LUT P0, PT, P1, PT, PT, 0x8, 0x0 ;  /* 0x000000000000a81c */ /* 0x000fe20000f0e170 */
[----:B------:R-:W-:-:S12]  /*76c0*/  BRA `(.L_x_157) ;  /* 0x0000000000047947 */ /* 0x000fd80003800000 */
.L_x_156:
[----:B--23-5:R-:W-:-:S13]  /*76d0*/  FSETP.EQ.AND P0, PT, R11, RZ, PT ;  /* 0x000000ff0b00720b */ /* 0x02cfda0003f02000 */
.L_x_157:
[----:B------:R-:W-:Y:S02]  /*76e0*/  ISETP.NE.AND P2, PT, R10, 0x3, PT ;  /* 0x000000030a00780c */ /* 0x000fe40003f45270 */
[----:B------:R-:W-:-:S04]  /*76f0*/  ELECT P1, URZ, PT ;  /* 0x00000000003f782f */ /* 0x000fc80003820000 */
[----:B------:R-:W-:-:S07]  /*7700*/  PLOP3.LUT P0, PT, P1, P0, PT, 0x20, 0x0 ;  /* 0x000000000000781c */ /* 0x000fce0000f00470 */
[----:B------:R-:W-:Y:S06]  /*7710*/  @!P2 BRA `(.L_x_158) ;  /* 0x000000000004a947 */ /* 0x000fec0003800000 */
[----:B------:R-:W-:Y:S01]  /*7720*/  BPT.TRAP 0x1 ;  /* 0x000000040000795c */ /* 0x000fe20000300000 */
.L_x_158:
[----:B------:R-:W2:Y:S01]  /*7730*/  S2UR UR37, SR_CgaCtaId ;  /* 0x00000000002579c3 */ /* 0x000ea20000008800 */
[----:B------:R-:W-:Y:S01]  /*7740*/  UMOV UR13, 0x400 ;  /* 0x00000400000d7882 */ /* 0x000fe20000000000 */
[----:B-1----:R-:W-:-:S05]  /*7750*/  IMAD.MOV.U32 R4, RZ, RZ, 0x1 ;  /* 0x00000001ff047424 */ /* 0x002fca00078e00ff */
[----:B------:R-:W-:Y:S01]  /*7760*/  SHF.L.U32 R4, R4, 0x1f, RZ ;  /* 0x0000001f04047819 */ /* 0x000fe200000006ff */
[----:B--2---:R-:W-:-:S09]  /*7770*/  ULEA UR13, UR37, UR13, 0x18 ;  /* 0x0000000d250d7291 */ /* 0x004fd2000f8ec03f */
[----:B------:R-:W1:Y:S02]  /*7780*/  SYNCS.PHASECHK.TRANS64.TRYWAIT P1, [UR13+0x60], R4 ;  /* 0x00006004ff0075a7 */ /* 0x000e64000802014d */
[----:B-1----:R-:W-:Y:S05]  /*7790*/  @!P1 BRA `(.L_x_159) ;  /* 0x0000002400d09947 */ /* 0x002fea0003800000 */
.L_x_244:
[----:B------:R-:W-:Y:S04]  /*77a0*/  BSSY B0, `(.L_x_160) ;  /* 0x000000e000007945 */ /* 0x000fe80003800000 */
[----:B------:R-:W-:Y:S05]  /*77b0*/  @!P0 BRA `(.L_x_161) ;  /* 0x0000000000308947 */ /* 0x000fea0003800000 */
[----:B------:R-:W-:Y:S01]  /*77c0*/  R2UR UR44, R12 ;  /* 0x000000000c2c72ca */ /* 0x000fe200000e0000 */
[----:B------:R-:W-:Y:S02]  /*77d0*/  UIADD3 UR8, UP0, UR22, 0x3f0, URZ ;  /* 0x000003f016087890 */ /* 0x000fe4000ff1e03f */
[----:B------:R-:W-:Y:S02]  /*77e0*/  UIADD3 UR40, UR13, 0x200, URZ ;  /* 0x000002000d287890 */ /* 0x000fe4000fffe03f */
[----:B------:R-:W-:Y:S02]  /*77f0*/  UIADD3 UR41, UR13, 0x40, URZ ;  /* 0x000000400d297890 */ /* 0x000fe4000fffe03f */
[----:B------:R-:W-:Y:S01]  /*7800*/  UIADD3.X UR9, URZ, UR23, URZ, UP0, !UPT ;  /* 0x000000173f097290 */ /* 0x000fe200087fe43f */
[----:B------:R-:W-:Y:S01]  /*7810*/  UMOV UR10, 0x0 ;  /* 0x00000000000a7882 */ /* 0x000fe20000000000 */
[----:B------:R-:W-:-:S07]  /*7820*/  UMOV UR11, 0x10000000 ;  /* 0x10000000000b7882 */ /* 0x000fce0000000000 */
[----:B------:R2:W-:Y:S02]  /*7830*/  UTMALDG.3D [UR40], [UR8], desc[UR10] ;  /* 0x00000a28080075b4 */ /* 0x0005e40008011000 */
[----:B--2---:R-:W-:Y:S05]  /*7840*/  @!P2 BRA `(.L_x_162) ;  /* 0x000000000004a947 */ /* 0x004fea0003800000 */
[----:B------:R-:W-:Y:S01]  /*7850*/  BPT.TRAP 0x1 ;  /* 0x000000040000795c */ /* 0x000fe20000300000 */
.L_x_162:
[----:B-1----:R-:W1:Y:S02]  /*7860*/  LDC R5, c[0x0][0x800] ;  /* 0x00020000ff057b82 */ /* 0x002e640000000800 */
[----:B-1----:R2:W-:Y:S02]  /*7870*/  SYNCS.ARRIVE.TRANS64.RED.A0TR RZ, [UR13+0x40], R5 ;  /* 0x00004005ffff79a7 */ /* 0x0025e4000830040d */
.L_x_161:
[----:B------:R-:W-:Y:S05]  /*7880*/  BSYNC B0 ;  /* 0x0000000000007941 */ /* 0x000fea0003800000 */
.L_x_160:
[----:B------:R-:W-:Y:S05]  /*7890*/  @!P2 BRA `(.L_x_163) ;  /* 0x000000000004a947 */ /* 0x000fea0003800000 */
[----:B------:R-:W-:Y:S01]  /*78a0*/  BPT.TRAP 0x1 ;  /* 0x000000040000795c */ /* 0x000fe20000300000 */
.L_x_163:
[----:B------:R-:W-:-:S04]  /*78b0*/  UIADD3 UR33, UR13, 0x40, URZ ;  /* 0x000000400d217890 */ /* 0x000fc8000fffe03f */
[----:B------:R-:W-:-:S09]  /*78c0*/  UPRMT UR16, UR37, 0x654, UR33 ;  /* 0x0000065425107896 */ /* 0x000fd20008000021 */
[----:B------:R-:W-:Y:S01]  /*78d0*/  SYNCS.ARRIVE.TRANS64.RED.A1T0 RZ, [UR16], RZ ;  /* 0x000000ffffff79a7 */ /* 0x000fe20008100410 */
[----:B------:R-:W-:Y:S05]  /*78e0*/  @!P2 BRA `(.L_x_164) ;  /* 0x000000000004a947 */ /* 0x000fea0003800000 */
[----:B------:R-:W-:Y:S01]  /*78f0*/  BPT.TRAP 0x1 ;  /* 0x000000040000795c */ /* 0x000fe20000300000 */
.L_x_164:
[----:B------:R-:W3:Y:S02]  /*7900*/  SYNCS.PHASECHK.TRANS64.TRYWAIT P1, [UR13+0x68], R4 ;  /* 0x00006804ff0075a7 */ /* 0x000ee4000802014d */
[----:B---3--:R-:W-:Y:S05]  /*7910*/  @!P1 BRA `(.L_x_165) ;  /* 0x0000002400889947 */ /* 0x008fea0003800000 */
.L_x_245:
[----:B------:R-:W-:Y:S04]  /*7920*/  BSSY B0, `(.L_x_166) ;  /* 0x0000010000007945 */ /* 0x000fe80003800000 */
[----:B------:R-:W-:Y:S05]  /*7930*/  @!P0 BRA `(.L_x_167) ;  /* 0x0000000000388947 */ /* 0x000fea0003800000 */
[----:B------:R-:W-:Y:S01]  /*7940*/  UIADD3 UR18, UP0, UR22, 0x3f0, URZ ;  /* 0x000003f016127890 */ /* 0x000fe2000ff1e03f */
[----:B------:R-:W-:Y:S01]  /*7950*/  R2UR UR12, R12 ;  /* 0x000000000c0c72ca */ /* 0x000fe200000e0000 */
[----:B------:R-:W-:Y:S02]  /*7960*/  UIADD3 UR10, UR42, 0x20, URZ ;  /* 0x000000202a0a7890 */ /* 0x000fe4000fffe03f */
[----:B------:R-:W-:Y:S02]  /*7970*/  UIADD3 UR8, UR13, 0x2200, URZ ;  /* 0x000022000d087890 */ /* 0x000fe4000fffe03f */
[----:B------:R-:W-:Y:S02]  /*7980*/  UIADD3 UR9, UR13, 0x48, URZ ;  /* 0x000000480d097890 */ /* 0x000fe4000fffe03f */
[----:B------:R-:W-:Y:S01]  /*7990*/  UIADD3.X UR19, URZ, UR23, URZ, UP0, !UPT ;  /* 0x000000173f137290 */ /* 0x000fe200087fe43f */
[----:B------:R-:W-:Y:S01]  /*79a0*/  UMOV UR20, 0x0 ;  /* 0x0000000000147882 */ /* 0x000fe20000000000 */
[----:B------:R-:W-:Y:S01]  /*79b0*/  UMOV UR21, 0x10000000 ;  /* 0x1000000000157882 */ /* 0x000fe20000000000 */
[----:B------:R-:W-:-:S06]  /*79c0*/  UMOV UR11, UR43 ;  /* 0x0000002b000b7c82 */ /* 0x000fcc0008000000 */
[----:B------:R3:W-:Y:S02]  /*79d0*/  UTMALDG.3D [UR8], [UR18], desc[UR20] ;  /* 0x00001408120075b4 */ /* 0x0007e40008011000 */
[----:B---3--:R-:W-:Y:S05]  /*79e0*/  @!P2 BRA `(.L_x_168) ;  /* 0x000000000004a947 */ /* 0x008fea0003800000 */
[----:B------:R-:W-:Y:S01]  /*79f0*/  BPT.TRAP 0x1 ;  /* 0x000000040000795c */ /* 0x000fe20000300000 */
.L_x_168:
[----:B-12---:R-:W1:Y:S02]  /*7a00*/  LDC R5, c[0x0][0x800] ;  /* 0x00020000ff057b82 */ /* 0x006e640000000800 */
[----:B-1----:R3:W-:Y:S02]  /*7a10*/  SYNCS.ARRIVE.TRANS64.RED.A0TR RZ, [UR13+0x48], R5 ;  /* 0x00004805ffff79a7 */ /* 0x0027e4000830040d */
.L_x_167:
[----:B------:R-:W-:Y:S05]  /*7a20*/  BSYNC B0 ;  /* 0x0000000000007941 */ /* 0x000fea0003800000 */
.L_x_166:
[----:B------:R-:W-:Y:S05]  /*7a30*/  @!P2 BRA `(.L_x_169) ;  /* 0x000000000004a947 */ /* 0x000fea0003800000 */
[----:B------:R-:W-:Y:S01]  /*7a40*/  BPT.TRAP 0x1 ;  /* 0x000000040000795c */ /* 0x000fe20000300000 */
.L_x_169:
[----:B------:R-:W-:-:S04]  /*7a50*/  UIADD3 UR25, UR13, 0x48, URZ ;  /* 0x000000480d197890 */ /* 0x000fc8000fffe03f */
[----:B------:R-:W-:-:S09]  /*7a60*/  UPRMT UR18, UR37, 0x654, UR25 ;  /* 0x0000065425127896 */ /* 0x000fd20008000019 */
[----:B------:R-:W-:Y:S01]  /*7a70*/  SYNCS.ARRIVE.TRANS64.RED.A1T0 RZ, [UR18], RZ ;  /* 0x000000ffffff79a7 */ /* 0x000fe20008100412 */
[----:B------:R-:W-:Y:S05]  /*7a80*/  @!P2 BRA `(.L_x_170) ;  /* 0x000000000004a947 */ /* 0x000fea0003800000 */
[----:B------:R-:W-:Y:S01]  /*7a90*/  BPT.TRAP 0x1 ;  /* 0x000000040000795c */ /* 0x000fe20000300000 */
.L_x_170:
[----:B------:R-:W4:Y:S02]  /*7aa0*/  SYNCS.PHASECHK.TRANS64.TRYWAIT P1, [UR13+0x70], R4 ;  /* 0x00007004ff0075a7 */ /* 0x000f24000802014d */
[----:B----4-:R-:W-:Y:S05]  /*7ab0*/  @!P1 BRA `(.L_x_171) ;  /* 0x0000002400389947 */ /* 0x010fea0003800000 */
.L_x_246:
        /* <DEDUP_REMOVED lines=12> */
[----:B----4-:R-:W-:Y:S05]  /*7b80*/  @!P2 BRA `(.L_x_174) ;  /* 0x000000000004a947 */ /* 0x010fea0003800000 */
[----:B------:R-:W-:Y:S01]  /*7b90*/  BPT.TRAP 0x1 ;  /* 0x000000040000795c */ /* 0x000fe20000300000 */
.L_x_174:
[----:B-123--:R-:W1:Y:S02]  /*7ba0*/  LDC R5, c[0x0][0x800] ;  /* 0x00020000ff057b82 */ /* 0x00ee640000000800 */
[----:B-1----:R4:W-:Y:S02]  /*7bb0*/  SYNCS.ARRIVE.TRANS64.RED.A0TR RZ, [UR13+0x50], R5 ;  /* 0x00005005ffff79a7 */ /* 0x0029e4000830040d */
.L_x_173:
[----:B------:R-:W-:Y:S05]  /*7bc0*/  BSYNC B0 ;  /* 0x0000000000007941 */ /* 0x000fea0003800000 */
.L_x_172:
[----:B------:R-:W-:Y:S05]  /*7bd0*/  @!P2 BRA `(.L_x_175) ;  /* 0x000000000004a947 */ /* 0x000fea0003800000 */
[----:B------:R-:W-:Y:S01]  /*7be0*/  BPT.TRAP 0x1 ;  /* 0x000000040000795c */ /* 0x000fe20000300000 */
.L_x_175:
[----:B------:R-:W-:-:S04]  /*7bf0*/  UIADD3 UR17, UR13, 0x50, URZ ;  /* 0x000000500d117890 */ /* 0x000fc8000fffe03f */
[----:B------:R-:W-:-:S09]  /*7c00*/  UPRMT UR21, UR37, 0x654, UR17 ;  /* 0x0000065425157896 */ /* 0x000fd20008000011 */
[----:B------:R-:W-:Y:S01]  /*7c10*/  SYNCS.ARRIVE.TRANS64.RED.A1T0 RZ, [UR21], RZ ;  /* 0x000000ffffff79a7 */ /* 0x000fe20008100415 */
[----:B------:R-:W-:Y:S05]  /*7c20*/  @!P2 BRA `(.L_x_176) ;  /* 0x000000000004a947 */ /* 0x000fea0003800000 */
[----:B------:R-:W-:Y:S01]  /*7c30*/  BPT.TRAP 0x1 ;  /* 0x000000040000795c */ /* 0x000fe20000300000 */
.L_x_176:
[----:B------:R-:W5:Y:S02]  /*7c40*/  SYNCS.PHASECHK.TRANS64.TRYWAIT P1, [UR13+0x78], R4 ;  /* 0x00007804ff0075a7 */ /* 0x000f64000802014d */
[----:B-----5:R-:W-:Y:S05]  /*7c50*/  @!P1 BRA `(.L_x_177) ;  /* 0x0000002000e89947 */ /* 0x020fea0003800000 */
.L_x_247:
        /* <DEDUP_REMOVED lines=12> */
[----:B-1----:R-:W-:Y:S05]  /*7d20*/  @!P2 BRA `(.L_x_180) ;  /* 0x000000000004a947 */ /* 0x002fea0003800000 */
[----:B------:R-:W-:Y:S01]  /*7d30*/  BPT.TRAP 0x1 ;  /* 0x000000040000795c */ /* 0x000fe20000300000 */
.L_x_180:
[----:B------:R-:W1:Y:S02]  /*7d40*/  LDC R4, c[0x0][0x800] ;  /* 0x00020000ff047b82 */ /* 0x000e640000000800 */
[----:B-1----:R1:W-:Y:S02]  /*7d50*/  SYNCS.ARRIVE.TRANS64.RED.A0TR RZ, [UR13+0x58], R4 ;  /* 0x00005804ffff79a7 */ /* 0x0023e4000830040d */
.L_x_179:
[----:B------:R-:W-:Y:S05]  /*7d60*/  BSYNC B0 ;  /* 0x0000000000007941 */ /* 0x000fea0003800000 */
.L_x_178:
[----:B------:R-:W-:Y:S05]  /*7d70*/  @!P2 BRA `(.L_x_181) ;  /* 0x000000000004a947 */ /* 0x000fea0003800000 */
[----:B------:R-:W-:Y:S01]  /*7d80*/  BPT.TRAP 0x1 ;  /* 0x000000040000795c */ /* 0x000fe20000300000 */
.L_x_181:
[----:B------:R-:W-:-:S04]  /*7d90*/  UIADD3 UR9, UR13, 0x58, URZ ;  /* 0x000000580d097890 */ /* 0x000fc8000fffe03f */
[----:B------:R-:W-:-:S09]  /*7da0*/  UPRMT UR29, UR37, 0x654, UR9 ;  /* 0x00000654251d7896 */ /* 0x000fd20008000009 */
[----:B------:R-:W-:Y:S01]  /*7db0*/  SYNCS.ARRIVE.TRANS64.RED.A1T0 RZ, [UR29], RZ ;  /* 0x000000ffffff79a7 */ /* 0x000fe2000810041d */
[----:B------:R-:W-:Y:S05]  /*7dc0*/  @!P2 BRA `(.L_x_182) ;  /* 0x000000000004a947 */ /* 0x000fea0003800000 */
[----:B------:R-:W-:Y:S01]  /*7dd0*/  BPT.TRAP 0x1 ;  /* 0x000000040000795c */ /* 0x000fe20000300000 */
.L_x_182:
[----:B-1----:R-:W-:-:S04]  /*7de0*/  SHF.L.U32 R4, RZ, 0x1f, RZ ;  /* 0x0000001fff047819 */ /* 0x002fc800000006ff */
[----:B------:R-:W1:Y:S02]  /*7df0*/  SYNCS.PHASECHK.TRANS64.TRYWAIT P1, [UR13+0x60], R4 ;  /* 0x00006004ff0075a7 */ /* 0x000e64000802014d */
[----:B-1----:R-:W-:Y:S05]  /*7e00*/  @!P1 BRA `(.L_x_183) ;  /* 0x0000002000949947 */ /* 0x002fea0003800000 */
.L_x_248:
        /* <DEDUP_REMOVED lines=13> */
.L_x_186:
[----:B--234-:R-:W1:Y:S02]  /*7ee0*/  LDC R5, c[0x0][0x800] ;  /* 0x00020000ff057b82 */ /* 0x01ce640000000800 */
[----:B-1----:R1:W-:Y:S02]  /*7ef0*/  SYNCS.ARRIVE.TRANS64.RED.A0TR RZ, [UR13+0x40], R5 ;  /* 0x00004005ffff79a7 */ /* 0x0023e4000830040d */
.L_x_185:
[----:B------:R-:W-:Y:S05]  /*7f00*/  BSYNC B0 ;  /* 0x0000000000007941 */ /* 0x000fea0003800000 */
.L_x_184:
[----:B------:R-:W-:Y:S05]  /*7f10*/  @!P2 BRA `(.L_x_187) ;  /* 0x000000000004a947 */ /* 0x000fea0003800000 */
[----:B------:R-:W-:Y:S01]  /*7f20*/  BPT.TRAP 0x1 ;  /* 0x000000040000795c */ /* 0x000fe20000300000 */
.L_x_187:
[----:B------:R-:W-:Y:S01]  /*7f30*/  SYNCS.ARRIVE.TRANS64.RED.A1T0 RZ, [UR16], RZ ;  /* 0x000000ffffff79a7 */ /* 0x000fe20008100410 */
[----:B------:R-:W-:Y:S05]  /*7f40*/  @!P2 BRA `(.L_x_188) ;  /* 0x000000000004a947 */ /* 0x000fea0003800000 */
[----:B------:R-:W-:Y:S01]  /*7f50*/  BPT.TRAP 0x1 ;  /* 0x000000040000795c */ /* 0x000fe20000300000 */
.L_x_188:
[----:B------:R-:W5:Y:S02]  /*7f60*/  SYNCS.PHASECHK.TRANS64.TRYWAIT P1, [UR13+0x68], R4 ;  /* 0x00006804ff0075a7 */ /* 0x000f64000802014d */
[----:B-----5:R-:W-:Y:S05]  /*7f70*/  @!P1 BRA `(.L_x_189) ;  /* 0x0000002000509947 */ /* 0x020fea0003800000 */
.L_x_249:
        /* <DEDUP_REMOVED lines=13> */
.L_x_192:
[----:B--234-:R-:W1:Y:S02]  /*8050*/  LDC R5, c[0x0][0x800] ;  /* 0x00020000ff057b82 */ /* 0x01ce640000000800 */
[----:B-1----:R1:W-:Y:S02]  /*8060*/  SYNCS.ARRIVE.TRANS64.RED.A0TR RZ, [UR13+0x48], R5 ;  /* 0x00004805ffff79a7 */ /* 0x0023e4000830040d */
.L_x_191:
[----:B------:R-:W-:Y:S05]  /*8070*/  BSYNC B0 ;  /* 0x0000000000007941 */ /* 0x000fea0003800000 */
.L_x_190:
[----:B------:R-:W-:Y:S05]  /*8080*/  @!P2 BRA `(.L_x_193) ;  /* 0x000000000004a947 */ /* 0x000fea0003800000 */
[----:B------:R-:W-:Y:S01]  /*8090*/  BPT.TRAP 0x1 ;  /* 0x000000040000795c */ /* 0x000fe20000300000 */
.L_x_193:
[----:B------:R-:W-:Y:S01]  /*80a0*/  SYNCS.ARRIVE.TRANS64.RED.A1T0 RZ, [UR18], RZ ;  /* 0x000000ffffff79a7 */ /* 0x000fe20008100412 */
[----:B------:R-:W-:Y:S05]  /*80b0*/  @!P2 BRA `(.L_x_194) ;  /* 0x000000000004a947 */ /* 0x000fea0003800000 */
[----:B------:R-:W-:Y:S01]  /*80c0*/  BPT.TRAP 0x1 ;  /* 0x000000040000795c */ /* 0x000fe20000300000 */
.L_x_194:
[----:B------:R-:W5:Y:S02]  /*80d0*/  SYNCS.PHASECHK.TRANS64.TRYWAIT P1, [UR13+0x70], R4 ;  /* 0x00007004ff0075a7 */ /* 0x000f64000802014d */
[----:B-----5:R-:W-:Y:S05]  /*80e0*/  @!P1 BRA `(.L_x_195) ;  /* 0x00000020000c9947 */ /* 0x020fea0003800000 */
.L_x_250:
        /* <DEDUP_REMOVED lines=13> */
.L_x_198:
[----:B--234-:R-:W1:Y:S02]  /*81c0*/  LDC R5, c[0x0][0x800] ;  /* 0x00020000ff057b82 */ /* 0x01ce640000000800 */
[----:B-1----:R1:W-:Y:S02]  /*81d0*/  SYNCS.ARRIVE.TRANS64.RED.A0TR RZ, [UR13+0x50], R5 ;  /* 0x00005005ffff79a7 */ /* 0x0023e4000830040d */
.L_x_197:
[----:B------:R-:W-:Y:S05]  /*81e0*/  BSYNC B0 ;  /* 0x0000000000007941 */ /* 0x000fea0003800000 */
.L_x_196:
[----:B------:R-:W-:Y:S05]  /*81f0*/  @!P2 BRA `(.L_x_199) ;  /* 0x000000000004a947 */ /* 0x000fea0003800000 */
[----:B------:R-:W-:Y:S01]  /*8200*/  BPT.TRAP 0x1 ;  /* 0x000000040000795c */ /* 0x000fe20000300000 */
.L_x_199:
[----:B------:R-:W-:Y:S01]  /*8210*/  SYNCS.ARRIVE.TRANS64.RED.A1T0 RZ, [UR21], RZ ;  /* 0x000000ffffff79a7 */ /* 0x000fe20008100415 */
[----:B------:R-:W-:Y:S05]  /*8220*/  @!P2 BRA `(.L_x_200) ;  /* 0x000000000004a947 */ /* 0x000fea0003800000 */
[----:B------:R-:W-:Y:S01]  /*8230*/  BPT.TRAP 0x1 ;  /* 0x000000040000795c */ /* 0x000fe20000300000 */
.L_x_200:
[----:B------:R-:W5:Y:S02]  /*8240*/  SYNCS.PHASECHK.TRANS64.TRYWAIT P1, [UR13+0x78], R4 ;  /* 0x00007804ff0075a7 */ /* 0x000f64000802014d */
[----:B-----5:R-:W-:Y:S05]  /*8250*/  @!P1 BRA `(.L_x_201) ;  /* 0x0000001c00c89947 */ /* 0x020fea0003800000 */
.L_x_251:
        /* <DEDUP_REMOVED lines=13> */
.L_x_204:
[----:B------:R-:W1:Y:S02]  /*8330*/  LDC R4, c[0x0][0x800] ;  /* 0x00020000ff047b82 */ /* 0x000e640000000800 */
[----:B-1----:R1:W-:Y:S02]  /*8340*/  SYNCS.ARRIVE.TRANS64.RED.A0TR RZ, [UR13+0x58], R4 ;  /* 0x00005804ffff79a7 */ /* 0x0023e4000830040d */
.L_x_203:
[----:B------:R-:W-:Y:S05]  /*8350*/  BSYNC B0 ;  /* 0x0000000000007941 */ /* 0x000fea0003800000 */
.L_x_202:
[----:B------:R-:W-:Y:S05]  /*8360*/  @!P2 BRA `(.L_x_205) ;  /* 0x000000000004a947 */ /* 0x000fea0003800000 */
[----:B------:R-:W-:Y:S01]  /*8370*/  BPT.TRAP 0x1 ;  /* 0x000000040000795c */ /* 0x000fe20000300000 */
.L_x_205:
[----:B------:R-:W-:Y:S01]  /*8380*/  IADD3 R16, P0, R16, UR46, RZ ;  /* 0x0000002e10107c10 */ /* 0x000fe2000ff1e0ff */
[----:B------:R-:W-:Y:S01]  /*8390*/  SYNCS.ARRIVE.TRANS64.RED.A1T0 RZ, [UR29], RZ ;  /* 0x000000ffffff79a7 */ /* 0x000fe2000810041d */
[----:B-1----:R-:W-:Y:S01]  /*83a0*/  PRMT R4, RZ, 0x7610, R4 ;  /* 0x00007610ff047816 */ /* 0x002fe20000000004 */
[----:B------:R-:W-:Y:S01]  /*83b0*/  IMAD.MOV.U32 R20, RZ, RZ, -0x1 ;  /* 0xffffffffff147424 */ /* 0x000fe200078e00ff */
[----:B------:R-:W-:Y:S01]  /*83c0*/  IADD3.X R17, R17, UR38, RZ, P0, !PT ;  /* 0x0000002611117c10 */ /* 0x000fe200087fe4ff */
[----:B------:R-:W-:Y:S01]  /*83d0*/  IMAD.MOV.U32 R13, RZ, RZ, -0x1 ;  /* 0xffffffffff0d7424 */ /* 0x000fe200078e00ff */
[----:B------:R-:W-:Y:S01]  /*83e0*/  ISETP.GE.U32.AND P0, PT, R16, UR6, PT ;  /* 0x0000000610007c0c */ /* 0x000fe2000bf06070 */
[----:B------:R-:W-:-:S03]  /*83f0*/  IMAD.MOV.U32 R12, RZ, RZ, -0x1 ;  /* 0xffffffffff0c7424 */ /* 0x000fc600078e00ff */
[----:B------:R-:W-:-:S13]  /*8400*/  ISETP.GE.U32.AND.EX P0, PT, R17, UR7, PT, P0 ;  /* 0x0000000711007c0c */ /* 0x000fda000bf06100 */
[----:B------:R-:W-:Y:S05]  /*8410*/  @P0 BRA `(.L_x_206) ;  /* 0x0000000400580947 */ /* 0x000fea0003800000 */
[----:B------:R-:W1:Y:S01]  /*8420*/  S2R R15, SR_CTAID.X ;  /* 0x00000000000f7919 */ /* 0x000e620000002500 */
[----:B------:R-:W5:Y:S01]  /*8430*/  LDC.64 R12, c[0x0][0x8d0] ;  /* 0x00023400ff0c7b82 */ /* 0x000f620000000a00 */
[----:B------:R-:W-:Y:S01]  /*8440*/  ULDC UR8, c[0x0][0x150] ;  /* 0x0000540000087ab9 */ /* 0x000fe20000000800 */
[----:B------:R-:W-:Y:S01]  /*8450*/  IMAD.MOV.U32 R7, RZ, RZ, R16 ;  /* 0x000000ffff077224 */ /* 0x000fe200078e0010 */
[----:B------:R-:W2:Y:S01]  /*8460*/  S2R R18, SR_CTAID.Y ;  /* 0x0000000000127919 */ /* 0x000ea20000002600 */
[----:B------:R-:W-:-:S04]  /*8470*/  IMAD.MOV.U32 R21, RZ, RZ, R17 ;  /* 0x000000ffff157224 */ /* 0x000fc800078e0011 */
[----:B------:R-:W2:Y:S08]  /*8480*/  LDC R22, c[0x0][0x144] ;  /* 0x00005100ff167b82 */ /* 0x000eb00000000800 */
[----:B------:R-:W3:Y:S01]  /*8490*/  LDC R20, c[0x0][0x8d8] ;  /* 0x00023600ff147b82 */ /* 0x000ee20000000800 */
[----:B-----5:R-:W-:-:S04]  /*84a0*/  ISETP.NE.U32.AND P0, PT, R12, RZ, PT ;  /* 0x000000ff0c00720c */ /* 0x020fc80003f05070 */
[----:B------:R-:W-:Y:S02]  /*84b0*/  ISETP.NE.AND.EX P0, PT, R13, RZ, PT, P0 ;  /* 0x000000ff0d00720c */ /* 0x000fe40003f05300 */
[----:B-1----:R-:W-:Y:S02]  /*84c0*/  I2FP.F32.U32 R4, R15 ;  /* 0x0000000f00047245 */ /* 0x002fe40000201000 */
[----:B--2---:R-:W-:-:S03]  /*84d0*/  I2FP.F32.U32 R23, R18 ;  /* 0x0000001200177245 */ /* 0x004fc60000201000 */
[----:B------:R-:W-:-:S04]  /*84e0*/  FMUL R4, R4, UR8 ;  /* 0x0000000804047c20 */ /* 0x000fc80008400000 */
[----:B------:R1:W2:Y:S02]  /*84f0*/  F2I.U32.TRUNC.NTZ R14, R4 ;  /* 0x00000004000e7305 */ /* 0x0002a4000020f000 */
[----:B---3--:R-:W-:Y:S05]  /*8500*/  @!P0 BRA `(.L_x_207) ;  /* 0x0000000000308947 */ /* 0x008fea0003800000 */
[----:B----4-:R-:W3:Y:S02]  /*8510*/  LDC R5, c[0x0][0x8dc] ;  /* 0x00023700ff057b82 */ /* 0x010ee40000000800 */
[----:B---3--:R-:W-:-:S05]  /*8520*/  IADD3 R5, P0, R16, R5, RZ ;  /* 0x0000000510057210 */ /* 0x008fca0007f1e0ff */
[----:B------:R-:W-:-:S04]  /*8530*/  IMAD.X R21, RZ, RZ, R17, P0 ;  /* 0x000000ffff157224 */ /* 0x000fc800000e0611 */
[----:B------:R-:W-:-:S04]  /*8540*/  IMAD.WIDE.U32 R6, R21, R12, RZ ;  /* 0x0000000c15067225 */ /* 0x000fc800078e00ff */
[----:B------:R-:W-:-:S04]  /*8550*/  IMAD.WIDE.U32 R6, P0, R5, R13, R6 ;  /* 0x0000000d05067225 */ /* 0x000fc80007800006 */
[----:B-1----:R-:W-:Y:S01]  /*8560*/  IMAD.WIDE.U32 R4, R5, R12, RZ ;  /* 0x0000000c05047225 */ /* 0x002fe200078e00ff */
[----:B------:R-:W-:-:S04]  /*8570*/  MOV R4, R7 ;  /* 0x0000000700047202 */ /* 0x000fc80000000f00 */
[----:B------:R-:W-:Y:S01]  /*8580*/  IADD3 RZ, P1, R5, R6, RZ ;  /* 0x0000000605ff7210 */ /* 0x000fe20007f3e0ff */
[----:B------:R-:W-:-:S04]  /*8590*/  IMAD.X R5, RZ, RZ, RZ, P0 ;  /* 0x000000ffff057224 */ /* 0x000fc800000e06ff */
[----:B------:R-:W-:-:S04]  /*85a0*/  IMAD.WIDE.U32.X R4, R21, R13, R4, P1 ;  /* 0x0000000d15047225 */ /* 0x000fc800008e0404 */
[----:B------:R-:W-:Y:S02]  /*85b0*/  IMAD.MOV.U32 R7, RZ, RZ, R4 ;  /* 0x000000ffff077224 */ /* 0x000fe400078e0004 */
[----:B------:R-:W-:-:S07]  /*85c0*/  IMAD.MOV.U32 R21, RZ, RZ, R5 ;  /* 0x000000ffff157224 */ /* 0x000fce00078e0005 */
.L_x_207:
[----:B------:R-:W-:Y:S01]  /*85d0*/  ULDC UR8, c[0x0][0x154] ;  /* 0x0000550000087ab9 */ /* 0x000fe20000000800 */
[----:B------:R-:W3:Y:S01]  /*85e0*/  LDC R13, c[0x0][0x148] ;  /* 0x00005200ff0d7b82 */ /* 0x000ee20000000800 */
[----:B------:R-:W-:Y:S01]  /*85f0*/  FMUL R23, R23, UR8 ;  /* 0x0000000817177c20 */ /* 0x000fe20008400000 */
[----:B------:R-:W-:Y:S01]  /*8600*/  ISETP.NE.AND P2, PT, R2, 0x1, PT ;  /* 0x000000010200780c */ /* 0x000fe20003f45270 */
[----:B--2---:R-:W-:Y:S01]  /*8610*/  IMAD.MOV R6, RZ, RZ, -R14 ;  /* 0x000000ffff067224 */ /* 0x004fe200078e0a0e */
[-CC-:B------:R-:W-:Y:S02]  /*8620*/  SHF.R.U64 R14, R7, R20.reuse, R21.reuse ;  /* 0x00000014070e7219 */ /* 0x180fe40000001215 */
[----:B------:R-:W-:Y:S01]  /*8630*/  SHF.R.U32.HI R20, RZ, R20, R21 ;  /* 0x00000014ff147219 */ /* 0x000fe20000011615 */
[----:B------:R-:W2:Y:S01]  /*8640*/  F2I.U32.TRUNC.NTZ R23, R23 ;  /* 0x0000001700177305 */ /* 0x000ea2000020f000 */
[----:B-1--4-:R-:W1:Y:S01]  /*8650*/  LDC.64 R4, c[0x0][0x8c8] ;  /* 0x00023200ff047b82 */ /* 0x012e620000000a00 */
[----:B------:R-:W-:Y:S01]  /*8660*/  IADD3 R21, P0, RZ, -R14, RZ ;  /* 0x8000000eff157210 */ /* 0x000fe20007f1e0ff */
[----:B------:R-:W-:-:S04]  /*8670*/  IMAD R15, R22, R6, R15 ;  /* 0x00000006160f7224 */ /* 0x000fc800078e020f */
[----:B------:R-:W-:Y:S02]  /*8680*/  IMAD.X R7, RZ, RZ, ~R20, P0 ;  /* 0x000000ffff077224 */ /* 0x000fe400000e0e14 */
[----:B------:R-:W4:Y:S01]  /*8690*/  LDC R24, c[0x0][0x8c0] ;  /* 0x00023000ff187b82 */ /* 0x000f220000000800 */
[----:B--2---:R-:W-:-:S07]  /*86a0*/  IMAD.MOV R12, RZ, RZ, -R23 ;  /* 0x000000ffff0c7224 */ /* 0x004fce00078e0a17 */
[----:B------:R-:W2:Y:S01]  /*86b0*/  LDC R27, c[0x0][0x900] ;  /* 0x00024000ff1b7b82 */ /* 0x000ea20000000800 */
[----:B---3--:R-:W-:-:S07]  /*86c0*/  @P2 IMAD R15, R13, R12, R18 ;  /* 0x0000000c0d0f2224 */ /* 0x008fce00078e0212 */
[----:B------:R-:W3:Y:S01]  /*86d0*/  LDC.64 R12, c[0x0][0x8e8] ;  /* 0x00023a00ff0c7b82 */ /* 0x000ee20000000a00 */
[----:B-1----:R-:W-:-:S04]  /*86e0*/  IMAD R6, R7, R4, RZ ;  /* 0x0000000407067224 */ /* 0x002fc800078e02ff */
[C---:B------:R-:W-:Y:S02]  /*86f0*/  IMAD R7, R21.reuse, R5, R6 ;  /* 0x0000000515077224 */ /* 0x040fe400078e0206 */
[----:B------:R-:W-:Y:S01]  /*8700*/  IMAD.WIDE.U32 R4, R21, R4, R16 ;  /* 0x0000000415047225 */ /* 0x000fe200078e0010 */
[----:B------:R-:W1:Y:S03]  /*8710*/  LDC R6, c[0x0][0x8b0] ;  /* 0x00022c00ff067b82 */ /* 0x000e660000000800 */
[----:B------:R-:W-:-:S05]  /*8720*/  IMAD.IADD R5, R5, 0x1, R7 ;  /* 0x0000000105057824 */ /* 0x000fca00078e0207 */
[----:B------:R-:W2:Y:S01]  /*8730*/  LDC R25, c[0x0][0x8f0] ;  /* 0x00023c00ff197b82 */ /* 0x000ea20000000800 */
[-CC-:B----4-:R-:W-:Y:S02]  /*8740*/  SHF.R.U64 R22, R4, R24.reuse, R5.reuse ;  /* 0x0000001804167219 */ /* 0x190fe40000001205 */
[----:B------:R-:W-:-:S05]  /*8750*/  SHF.R.U32.HI R5, RZ, R24, R5 ;  /* 0x00000018ff057219 */ /* 0x000fca0000011605 */
[----:B------:R-:W4:Y:S01]  /*8760*/  LDC R21, c[0x0][0x8e0] ;  /* 0x00023800ff157b82 */ /* 0x000f220000000800 */
[----:B---3--:R-:W-:-:S04]  /*8770*/  ISETP.NE.U32.AND P0, PT, R12, RZ, PT ;  /* 0x000000ff0c00720c */ /* 0x008fc80003f05070 */
[----:B------:R-:W-:-:S03]  /*8780*/  ISETP.NE.AND.EX P0, PT, R13, RZ, PT, P0 ;  /* 0x000000ff0d00720c */ /* 0x000fc60003f05300 */
[----:B------:R-:W3:Y:S01]  /*8790*/  LDC R20, c[0x0][0x8b8] ;  /* 0x00022e00ff147b82 */ /* 0x000ee20000000800 */
[-CC-:B-1----:R-:W-:Y:S02]  /*87a0*/  SHF.R.U64 R23, R22, R6.reuse, R5.reuse ;  /* 0x0000000616177219 */ /* 0x182fe40000001205 */
[----:B------:R-:W-:-:S04]  /*87b0*/  SHF.R.U32.HI R4, RZ, R6, R5 ;  /* 0x00000006ff047219 */ /* 0x000fc80000011605 */
[-CC-:B--2---:R-:W-:Y:S01]  /*87c0*/  SHF.R.U64 R24, R23, R27.reuse, R4.reuse ;  /* 0x0000001b17187219 */ /* 0x184fe20000001204 */
[----:B------:R-:W1:Y:S01]  /*87d0*/  LDC R18, c[0x0][0x8a8] ;  /* 0x00022a00ff127b82 */ /* 0x000e620000000800 */
[----:B------:R-:W-:-:S03]  /*87e0*/  SHF.R.U32.HI R27, RZ, R27, R4 ;  /* 0x0000001bff1b7219 */ /* 0x000fc60000011604 */
[----:B------:R-:W-:Y:S02]  /*87f0*/  IMAD.MOV.U32 R4, RZ, RZ, R24 ;  /* 0x000000ffff047224 */ /* 0x000fe400078e0018 */
[----:B------:R-:W-:Y:S01]  /*8800*/  IMAD.MOV.U32 R5, RZ, RZ, R27 ;  /* 0x000000ffff057224 */ /* 0x000fe200078e001b */
[----:B------:R-:W-:Y:S06]  /*8810*/  @!P0 BRA `(.L_x_208) ;  /* 0x0000000000288947 */ /* 0x000fec0003800000 */
[----:B------:R-:W2:Y:S02]  /*8820*/  LDC R5, c[0x0][0x8f4] ;  /* 0x00023d00ff057b82 */ /* 0x000ea40000000800 */
[----:B--2---:R-:W-:-:S05]  /*8830*/  IADD3 R5, P0, R24, R5, RZ ;  /* 0x0000000518057210 */ /* 0x004fca0007f1e0ff */
[----:B------:R-:W-:-:S04]  /*8840*/  IMAD.X R27, RZ, RZ, R27, P0 ;  /* 0x000000ffff1b7224 */ /* 0x000fc800000e061b */
[----:B------:R-:W-:-:S04]  /*8850*/  IMAD.WIDE.U32 R6, R27, R12, RZ ;  /* 0x0000000c1b067225 */ /* 0x000fc800078e00ff */
[----:B------:R-:W-:-:S04]  /*8860*/  IMAD.WIDE.U32 R6, P0, R5, R13, R6 ;  /* 0x0000000d05067225 */ /* 0x000fc80007800006 */
[----:B------:R-:W-:Y:S01]  /*8870*/  IMAD.WIDE.U32 R4, R5, R12, RZ ;  /* 0x0000000c05047225 */ /* 0x000fe200078e00ff */
[----:B------:R-:W-:-:S04]  /*8880*/  MOV R4, R7 ;  /* 0x0000000700047202 */ /* 0x000fc80000000f00 */
[----:B------:R-:W-:Y:S01]  /*8890*/  IADD3 RZ, P1, R5, R6, RZ ;  /* 0x0000000605ff7210 */ /* 0x000fe20007f3e0ff */
[----:B------:R-:W-:-:S04]  /*88a0*/  IMAD.X R5, RZ, RZ, RZ, P0 ;  /* 0x000000ffff057224 */ /* 0x000fc800000e06ff */
[----:B------:R-:W-:-:S08]  /*88b0*/  IMAD.WIDE.U32.X R4, R27, R13, R4, P1 ;  /* 0x0000000d1b047225 */ /* 0x000fd000008e0404 */
.L_x_208:
[----:B------:R-:W-:Y:S01]  /*88c0*/  SHF.R.U64 R25, R4, R25, R5 ;  /* 0x0000001904197219 */ /* 0x000fe20000001205 */
[----:B------:R-:W-:Y:S01]  /*88d0*/  IMAD.MOV.U32 R12, RZ, RZ, R14 ;  /* 0x000000ffff0c7224 */ /* 0x000fe200078e000e */
[----:B------:R-:W-:Y:S02]  /*88e0*/  LOP3.LUT R23, R23, R8, RZ, 0xc0, !PT ;  /* 0x0000000817177212 */ /* 0x000fe400078ec0ff */
[----:B------:R-:W-:Y:S01]  /*88f0*/  LOP3.LUT R22, R22, R3, RZ, 0xc0, !PT ;  /* 0x0000000316167212 */ /* 0x000fe200078ec0ff */
[----:B------:R-:W-:Y:S02]  /*8900*/  IMAD.MOV R4, RZ, RZ, -R25 ;  /* 0x000000ffff047224 */ /* 0x000fe400078e0a19 */
[----:B------:R-:W-:Y:S02]  /*8910*/  IMAD R23, R0, R25, R23 ;  /* 0x0000001900177224 */ /* 0x000fe400078e0217 */
[----:B----4-:R-:W-:Y:S02]  /*8920*/  IMAD R21, R4, R21, R24 ;  /* 0x0000001504157224 */ /* 0x010fe400078e0218 */
[----:B---3--:R-:W-:-:S02]  /*8930*/  IMAD R20, R23, R20, R15 ;  /* 0x0000001417147224 */ /* 0x008fc400078e020f */
[----:B-1----:R-:W-:Y:S02]  /*8940*/  IMAD R21, R21, R18, R22 ;  /* 0x0000001215157224 */ /* 0x002fe400078e0216 */
[----:B------:R-:W-:-:S03]  /*8950*/  IMAD.MOV.U32 R4, RZ, RZ, 0x1 ;  /* 0x00000001ff047424 */ /* 0x000fc600078e00ff */
[----:B------:R-:W-:Y:S02]  /*8960*/  SEL R13, R21, R20, !P2 ;  /* 0x00000014150d7207 */ /* 0x000fe40005000000 */
[----:B------:R-:W-:-:S07]  /*8970*/  SEL R20, R20, R21, !P2 ;  /* 0x0000001514147207 */ /* 0x000fce0005000000 */
.L_x_206:
[----:B------:R-:W-:-:S13]  /*8980*/  LOP3.LUT P0, RZ, R4, 0xff, RZ, 0xc0, !PT ;  /* 0x000000ff04ff7812 */ /* 0x000fda000780c0ff */
[----:B------:R-:W-:Y:S05]  /*8990*/  @P0 BRA `(.L_x_209) ;  /* 0xffffffe800e40947 */ /* 0x000fea000383ffff */
.L_x_153:
[----:B------:R-:W-:-:S13]  /*89a0*/  ELECT P0, URZ, PT ;  /* 0x00000000003f782f */ /* 0x000fda0003800000 */
[----:B------:R-:W-:Y:S05]  /*89b0*/  @!P0 BRA `(.L_x_14) ;  /* 0x0000001000588947 */ /* 0x000fea0003800000 */
[----:B------:R-:W-:-:S04]  /*89c0*/  LOP3.LUT R19, R19, 0x2, RZ, 0xfc, !PT ;  /* 0x0000000213137812 */ /* 0x000fc800078efcff */
[----:B------:R-:W-:-:S13]  /*89d0*/  ISETP.NE.AND P1, PT, R19, 0x3, PT ;  /* 0x000000031300780c */ /* 0x000fda0003f25270 */
[----:B------:R-:W-:Y:S05]  /*89e0*/  @!P1 BRA `(.L_x_210) ;  /* 0x0000000000049947 */ /* 0x000fea0003800000 */
[----:B-1----:R-:W-:Y:S01]  /*89f0*/  BPT.TRAP 0x1 ;  /* 0x000000040000795c */ /* 0x002fe20000300000 */
.L_x_210:
[----:B-1----:R-:W-:Y:S01]  /*8a00*/  IMAD.U32 R3, RZ, RZ, UR37 ;  /* 0x00000025ff037e24 */ /* 0x002fe2000f8e00ff */
[----:B------:R-:W-:Y:S01]  /*8a10*/  MOV R0, 0x400 ;  /* 0x0000040000007802 */ /* 0x000fe20000000f00 */
[----:B------:R-:W-:-:S03]  /*8a20*/  IMAD.MOV.U32 R2, RZ, RZ, 0x1 ;  /* 0x00000001ff027424 */ /* 0x000fc600078e00ff */
[----:B------:R-:W-:Y:S02]  /*8a30*/  LEA R0, R3, R0, 0x18 ;  /* 0x0000000003007211 */ /* 0x000fe400078ec0ff */
[----:B------:R-:W-:-:S04]  /*8a40*/  SHF.L.U32 R3, R2, 0x1f, RZ ;  /* 0x0000001f02037819 */ /* 0x000fc800000006ff */
[----:B------:R-:W1:Y:S02]  /*8a50*/  SYNCS.PHASECHK.TRANS64.TRYWAIT P0, [R0+URZ+0x60], R3 ;  /* 0x00006003000075a7 */ /* 0x000e64000800017f */
[----:B-1----:R-:W-:Y:S05]  /*8a60*/  @!P0 BRA `(.L_x_211) ;  /* 0x0000001400dc8947 */ /* 0x002fea0003800000 */
.L_x_252:
[----:B------:R-:W-:Y:S05]  /*8a70*/  @!P1 BRA `(.L_x_212) ;  /* 0x0000000000049947 */ /* 0x000fea0003800000 */
[----:B------:R-:W-:Y:S01]  /*8a80*/  BPT.TRAP 0x1 ;  /* 0x000000040000795c */ /* 0x000fe20000300000 */
.L_x_212:
[----:B------:R-:W1:Y:S02]  /*8a90*/  SYNCS.PHASECHK.TRANS64.TRYWAIT P0, [R0+URZ+0x68], R3 ;  /* 0x00006803000075a7 */ /* 0x000e64000800017f */
[----:B-1----:R-:W-:Y:S05]  /*8aa0*/  @!P0 BRA `(.L_x_213) ;  /* 0x0000001400e08947 */ /* 0x002fea0003800000 */
.L_x_253:
[----:B------:R-:W-:Y:S05]  /*8ab0*/  @!P1 BRA `(.L_x_214) ;  /* 0x0000000000049947 */ /* 0x000fea0003800000 */
[----:B------:R-:W-:Y:S01]  /*8ac0*/  BPT.TRAP 0x1 ;  /* 0x000000040000795c */ /* 0x000fe20000300000 */
.L_x_214:
[----:B------:R-:W1:Y:S02]  /*8ad0*/  SYNCS.PHASECHK.TRANS64.TRYWAIT P0, [R0+URZ+0x70], R3 ;  /* 0x00007003000075a7 */ /* 0x000e64000800017f */
[----:B-1----:R-:W-:Y:S05]  /*8ae0*/  @!P0 BRA `(.L_x_215) ;  /* 0x0000001400e48947 */ /* 0x002fea0003800000 */
.L_x_254:
[----:B------:R-:W-:Y:S05]  /*8af0*/  @!P1 BRA `(.L_x_216) ;  /* 0x0000000000049947 */ /* 0x000fea0003800000 */
[----:B------:R-:W-:Y:S01]  /*8b00*/  BPT.TRAP 0x1 ;  /* 0x000000040000795c */ /* 0x000fe20000300000 */
.L_x_216:
[----:B------:R-:W-:-:S05]  /*8b10*/  IMAD.MOV.U32 R3, RZ, RZ, 0x1 ;  /* 0x00000001ff037424 */ /* 0x000fca00078e00ff */
[----:B------:R-:W-:-:S07]  /*8b20*/  SHF.L.U32 R3, R3, 0x1f, RZ ;  /* 0x0000001f03037819 */ /* 0x000fce00000006ff */
.L_x_217:
[----:B------:R1:W1:Y:S02]  /*8b30*/  SYNCS.PHASECHK.TRANS64.TRYWAIT P0, [R0+URZ+0x78], R3 ;  /* 0x00007803000075a7 */ /* 0x000264000800017f */
[----:B-1----:R-:W-:Y:S05]  /*8b40*/  @!P0 NANOSLEEP.SYNCS 0x989680 ;  /* 0x009896800000895d */ /* 0x002fea0003900000 */
[----:B------:R-:W1:Y:S02]  /*8b50*/  @!P0 SYNCS.PHASECHK.TRANS64 P0, [R0+URZ+0x78], R3 ;  /* 0x00007803000085a7 */ /* 0x000e64000800007f */
[----:B-1----:R-:W-:Y:S05]  /*8b60*/  @P0 BRA `(.L_x_14) ;  /* 0x0000000c00ec0947 */ /* 0x002fea0003800000 */
[----:B------:R-:W-:Y:S05]  /*8b70*/  BRA `(.L_x_217) ;  /* 0xfffffffc00ec7947 */ /* 0x000fea000383ffff */
.L_x_148:
[----:B------:R-:W-:Y:S01]  /*8b80*/  LOP3.LUT P0, RZ, R8, 0xff, RZ, 0xc0, !PT ;  /* 0x000000ff08ff7812 */ /* 0x000fe2000780c0ff */
[----:B------:R-:W-:Y:S02]  /*8b90*/  IMAD.MOV.U32 R10, RZ, RZ, 0x1 ;  /* 0x00000001ff0a7424 */ /* 0x000fe400078e00ff */
[----:B------:R-:W-:-:S10]  /*8ba0*/  IMAD.MOV.U32 R9, RZ, RZ, RZ ;  /* 0x000000ffff097224 */ /* 0x000fd400078e00ff */
[----:B------:R-:W-:Y:S05]  /*8bb0*/  @!P0 BRA `(.L_x_218) ;  /* 0x0000000c00248947 */ /* 0x000fea0003800000 */
[----:B------:R-:W2:Y:S01]  /*8bc0*/  LDC R0, c[0x0][0x28c] ;  /* 0x0000a300ff007b82 */ /* 0x000ea20000000800 */
[----:B------:R-:W-:Y:S01]  /*8bd0*/  ULDC UR6, c[0x0][0x900] ;  /* 0x0002400000067ab9 */ /* 0x000fe20000000800 */
[----:B------:R-:W-:Y:S01]  /*8be0*/  UMOV UR7, 0xffffffff ;  /* 0xffffffff00077882 */ /* 0x000fe20000000000 */
[----:B------:R-:W-:Y:S01]  /*8bf0*/  BSSY B0, `(.L_x_218) ;  /* 0x00000c5000007945 */ /* 0x000fe20003800000 */
[----:B-1----:R-:W-:Y:S01]  /*8c00*/  USHF.L.U32 UR4, UR37, 0x7, URZ ;  /* 0x0000000725047899 */ /* 0x002fe2000800063f */
[----:B------:R-:W-:Y:S01]  /*8c10*/  LOP3.LUT R11, R22, 0x2, RZ, 0xfc, !PT ;  /* 0x00000002160b7812 */ /* 0x000fe200078efcff */
[----:B------:R-:W-:Y:S01]  /*8c20*/  USHF.L.U32 UR7, UR7, UR6, URZ ;  /* 0x0000000607077299 */ /* 0x000fe2000800063f */
[----:B------:R-:W-:Y:S01]  /*8c30*/  MOV R10, 0x1 ;  /* 0x00000001000a7802 */ /* 0x000fe20000000f00 */
[----:B------:R-:W-:Y:S01]  /*8c40*/  IMAD.MOV.U32 R9, RZ, RZ, RZ ;  /* 0x000000ffff097224 */ /* 0x000fe200078e00ff */
[----:B------:R-:W-:Y:S01]  /*8c50*/  ULDC UR5, c[0x0][0x8a8] ;  /* 0x00022a0000057ab9 */ /* 0x000fe20000000800 */
[----:B------:R-:W-:Y:S01]  /*8c60*/  UMOV UR8, 0x1 ;  /* 0x0000000100087882 */ /* 0x000fe20000000000 */
[----:B------:R-:W-:-:S02]  /*8c70*/  USHF.L.U32 UR22, UR37, 0xd, URZ ;  /* 0x0000000d25167899 */ /* 0x000fc4000800063f */
[----:B------:R-:W-:Y:S02]  /*8c80*/  ULOP3.LUT UR4, UR4, 0x80, URZ, 0xc0, !UPT ;  /* 0x0000008004047892 */ /* 0x000fe4000f8ec03f */
[----:B------:R-:W-:Y:S02]  /*8c90*/  UIADD3 UR5, UR5, -0x1, URZ ;  /* 0xffffffff05057890 */ /* 0x000fe4000fffe03f */
[----:B------:R-:W-:Y:S02]  /*8ca0*/  USHF.L.U32 UR18, UR8, UR6, URZ ;  /* 0x0000000608127299 */ /* 0x000fe4000800063f */
[----:B------:R-:W-:Y:S01]  /*8cb0*/  ULOP3.LUT UR17, URZ, UR7, URZ, 0x33, !UPT ;  /* 0x000000073f117292 */ /* 0x000fe2000f8e333f */
[----:B------:R-:W-:Y:S01]  /*8cc0*/  ULDC.64 UR20, c[0x0][0x198] ;  /* 0x0000660000147ab9 */ /* 0x000fe20000000a00 */
[----:B--2---:R-:W-:-:S05]  /*8cd0*/  VIADD R0, R0, 0x3f ;  /* 0x0000003f00007836 */ /* 0x004fca0000000000 */
[----:B------:R-:W-:-:S04]  /*8ce0*/  SHF.R.S32.HI R3, RZ, 0x1f, R0 ;  /* 0x0000001fff037819 */ /* 0x000fc80000011400 */
[----:B------:R-:W-:Y:S01]  /*8cf0*/  LEA.HI R3, R3, R0, RZ, 0x6 ;  /* 0x0000000003037211 */ /* 0x000fe200078f30ff */
[----:B------:R-:W-:-:S03]  /*8d00*/  IMAD.MOV.U32 R0, RZ, RZ, 0x1 ;  /* 0x00000001ff007424 */ /* 0x000fc600078e00ff */
[--C-:B------:R-:W-:Y:S02]  /*8d10*/  SHF.R.S32.HI R8, RZ, 0x6, R3.reuse ;  /* 0x00000006ff087819 */ /* 0x100fe40000011403 */
[----:B------:R-:W-:-:S03]  /*8d20*/  PRMT R3, R0, 0x7610, R3 ;  /* 0x0000761000037816 */ /* 0x000fc60000000003 */
[----:B------:R-:W-:-:S07]  /*8d30*/  VIADD R0, R8, 0x1 ;  /* 0x0000000108007836 */ /* 0x000fce0000000000 */
.L_x_229:
[----:B------:R-:W-:-:S03]  /*8d40*/  UMOV UR6, 0xffffffff ;  /* 0xffffffff00067882 */ /* 0x000fc60000000000 */
[----:B------:R-:W-:Y:S05]  /*8d50*/  BRA.DIV UR6, `(.L_x_219) ;  /* 0x00000016065c7947 */ /* 0x000fea000b800000 */
[----:B------:R-:W-:-:S13]  /*8d60*/  ELECT P6, URZ, PT ;  /* 0x00000000003f782f */ /* 0x000fda00038c0000 */
.L_x_257:
[----:B------:R-:W1:Y:S01]  /*8d70*/  LDC R4, c[0x0][0x28c] ;  /* 0x0000a300ff047b82 */ /* 0x000e620000000800 */
[----:B------:R-:W-:Y:S01]  /*8d80*/  BSSY B1, `(.L_x_220) ;  /* 0x0000038000017945 */ /* 0x000fe20003800000 */
[----:B-1----:R-:W-:-:S13]  /*8d90*/  ISETP.LT.OR P6, PT, R4, 0x1, !P6 ;  /* 0x000000010400780c */ /* 0x002fda00077c1670 */
[----:B------:R-:W-:Y:S05]  /*8da0*/  @P6 BRA `(.L_x_221) ;  /* 0x0000000000d46947 */ /* 0x000fea0003800000 */
[----:B------:R-:W-:Y:S01]  /*8db0*/  LEA R15, R13, UR4, 0x8 ;  /* 0x000000040d0f7c11 */ /* 0x000fe2000f8e40ff */
[----:B------:R-:W-:Y:S02]  /*8dc0*/  IMAD.SHL.U32 R20, R20, 0x80, RZ ;  /* 0x0000008014147824 */ /* 0x000fe400078e00ff */
[----:B------:R-:W-:Y:S02]  /*8dd0*/  IMAD.MOV.U32 R21, RZ, RZ, RZ ;  /* 0x000000ffff157224 */ /* 0x000fe400078e00ff */
[----:B------:R-:W-:Y:S02]  /*8de0*/  IMAD.MOV.U32 R4, RZ, RZ, R0 ;  /* 0x000000ffff047224 */ /* 0x000fe400078e0000 */
[----:B------:R-:W-:Y:S02]  /*8df0*/  IMAD.MOV.U32 R5, RZ, RZ, R10 ;  /* 0x000000ffff057224 */ /* 0x000fe400078e000a */
[----:B------:R-:W-:-:S07]  /*8e00*/  IMAD.MOV.U32 R6, RZ, RZ, R9 ;  /* 0x000000ffff067224 */ /* 0x000fce00078e0009 */
.L_x_224:
[----:B------:R-:W1:Y:S01]  /*8e10*/  S2R R14, SR_CgaCtaId ;  /* 0x00000000000e7919 */ /* 0x000e620000008800 */
[----:B------:R-:W-:Y:S02]  /*8e20*/  MOV R7, 0x400 ;  /* 0x0000040000077802 */ /* 0x000fe40000000f00 */
[----:B------:R-:W-:-:S13]  /*8e30*/  LOP3.LUT P1, RZ, R18, 0x7f, RZ, 0xc0, !PT ;  /* 0x0000007f12ff7812 */ /* 0x000fda000782c0ff */
[----:B------:R-:W2:Y:S01]  /*8e40*/  @!P1 LDC R13, c[0x0][0x500] ;  /* 0x00014000ff0d9b82 */ /* 0x000ea20000000800 */
[----:B-1----:R-:W-:Y:S02]  /*8e50*/  LEA R19, R14, R7, 0x18 ;  /* 0x000000070e137211 */ /* 0x002fe400078ec0ff */
[----:B------:R-:W-:-:S03]  /*8e60*/  SHF.L.U32 R7, R5, 0x1f, RZ ;  /* 0x0000001f05077819 */ /* 0x000fc600000006ff */
[----:B------:R-:W-:-:S04]  /*8e70*/  IMAD R14, R6, 0x8, R19 ;  /* 0x00000008060e7824 */ /* 0x000fc800078e0213 */
[----:B------:R-:W1:Y:S02]  /*8e80*/  SYNCS.PHASECHK.TRANS64.TRYWAIT P0, [R14+URZ+0x20], R7 ;  /* 0x000020070e0075a7 */ /* 0x000e64000800017f */
[----:B-12---:R-:W-:Y:S05]  /*8e90*/  @!P0 BRA `(.L_x_222) ;  /* 0x00000014002c8947 */ /* 0x006fea0003800000 */
.L_x_258:
[----:B-1----:R-:W-:Y:S01]  /*8ea0*/  PRMT R7, R11, 0x9910, RZ ;  /* 0x000099100b077816 */ /* 0x002fe200000000ff */
[----:B------:R1:W-:Y:S03]  /*8eb0*/  @!P1 SYNCS.ARRIVE.TRANS64 RZ, [R14+URZ], R13 ;  /* 0x0000000d0eff99a7 */ /* 0x0003e6000800003f */
[----:B------:R-:W-:-:S13]  /*8ec0*/  ISETP.NE.AND P0, PT, R7, 0x2, PT ;  /* 0x000000020700780c */ /* 0x000fda0003f05270 */
[----:B-1----:R-:W-:Y:S05]  /*8ed0*/  @P0 BRA `(.L_x_223) ;  /* 0x0000000000040947 */ /* 0x002fea0003800000 */
[----:B------:R-:W-:Y:S01]  /*8ee0*/  BPT.TRAP 0x1 ;  /* 0x000000040000795c */ /* 0x000fe20000300000 */
.L_x_223:
[----:B------:R-:W-:Y:S01]  /*8ef0*/  R2UR UR7, R6 ;  /* 0x00000000060772ca */ /* 0x000fe200000e0000 */
[----:B------:R-:W-:Y:S01]  /*8f00*/  VIADD R4, R4, 0xffffffff ;  /* 0xffffffff04047836 */ /* 0x000fe20000000000 */
[----:B------:R-:W-:Y:S01]  /*8f10*/  R2UR UR13, R19 ;  /* 0x00000000130d72ca */ /* 0x000fe200000e0000 */
[----:B------:R-:W-:Y:S01]  /*8f20*/  UIADD3 UR6, UP0, UR20, 0xf0, URZ ;  /* 0x000000f014067890 */ /* 0x000fe2000ff1e03f */
[----:B------:R-:W-:Y:S01]  /*8f30*/  R2UR UR9, R14 ;  /* 0x000000000e0972ca */ /* 0x000fe200000e0000 */
[----:B------:R-:W-:Y:S01]  /*8f40*/  UIADD3 UR24, UP1, UR20, 0x1f0, URZ ;  /* 0x000001f014187890 */ /* 0x000fe2000ff3e03f */
[----:B------:R-:W-:Y:S01]  /*8f50*/  R2UR UR11, R20 ;  /* 0x00000000140b72ca */ /* 0x000fe200000e0000 */
[----:B------:R-:W-:Y:S01]  /*8f60*/  VIADD R6, R6, 0x1 ;  /* 0x0000000106067836 */ /* 0x000fe20000000000 */
[----:B------:R-:W-:Y:S01]  /*8f70*/  R2UR UR10, R21 ;  /* 0x00000000150a72ca */ /* 0x000fe200000e0000 */
[----:B------:R-:W-:Y:S01]  /*8f80*/  UIADD3.X UR25, URZ, UR21, URZ, UP1, !UPT ;  /* 0x000000153f197290 */ /* 0x000fe20008ffe43f */
[----:B------:R-:W-:Y:S01]  /*8f90*/  R2UR UR12, R12 ;  /* 0x000000000c0c72ca */ /* 0x000fe200000e0000 */
[----:B------:R-:W-:Y:S01]  /*8fa0*/  UMOV UR14, 0x0 ;  /* 0x00000000000e7882 */ /* 0x000fe20000000000 */
[----:B------:R-:W-:Y:S01]  /*8fb0*/  R2UR UR19, R15 ;  /* 0x000000000f1372ca */ /* 0x000fe200000e0000 */
[----:B------:R-:W-:Y:S01]  /*8fc0*/  USHF.L.U32 UR7, UR7, 0xe, URZ ;  /* 0x0000000e07077899 */ /* 0x000fe2000800063f */
[----:B------:R-:W-:Y:S01]  /*8fd0*/  ISETP.GT.AND P1, PT, R4, 0x1, PT ;  /* 0x000000010400780c */ /* 0x000fe20003f24270 */
[----:B------:R-:W-:Y:S01]  /*8fe0*/  UMOV UR15, 0x10000000 ;  /* 0x10000000000f7882 */ /* 0x000fe20000000000 */
[C---:B------:R-:W-:Y:S01]  /*8ff0*/  ISETP.NE.AND P0, PT, R6.reuse, 0x4, PT ;  /* 0x000000040600780c */ /* 0x040fe20003f05270 */
[----:B------:R-:W-:Y:S01]  /*9000*/  ULOP3.LUT UR8, UR7, 0x2000, UR22, 0xf8, !UPT ;  /* 0x0000200007087892 */ /* 0x000fe2000f8ef816 */
[----:B------:R-:W-:Y:S01]  /*9010*/  IADD3 R21, R21, 0x40, RZ ;  /* 0x0000004015157810 */ /* 0x000fe20007ffe0ff */
[----:B------:R-:W-:Y:S01]  /*9020*/  UMOV UR23, 0x30000 ;  /* 0x0003000000177882 */ /* 0x000fe20000000000 */
[----:B------:R-:W-:Y:S01]  /*9030*/  SEL R14, RZ, 0x1, P0 ;  /* 0x00000001ff0e7807 */ /* 0x000fe20000000000 */
[----:B------:R-:W-:Y:S01]  /*9040*/  ULEA UR8, UR8, UR13, 0x1 ;  /* 0x0000000d08087291 */ /* 0x000fe2000f8e083f */
[----:B------:R-:W-:Y:S01]  /*9050*/  SEL R6, R6, RZ, P0 ;  /* 0x000000ff06067207 */ /* 0x000fe20000000000 */
[----:B------:R-:W-:Y:S01]  /*9060*/  UIADD3 UR13, UR13, 0x8400, UR7 ;  /* 0x000084000d0d7890 */ /* 0x000fe2000fffe007 */
[----:B------:R-:W-:Y:S01]  /*9070*/  LOP3.LUT R5, R5, R14, RZ, 0x3c, !PT ;  /* 0x0000000e05057212 */ /* 0x000fe200078e3cff */
[----:B------:R-:W-:-:S02]  /*9080*/  UIADD3.X UR7, URZ, UR21, URZ, UP0, !UPT ;  /* 0x000000153f077290 */ /* 0x000fc400087fe43f */
[----:B------:R-:W-:-:S03]  /*9090*/  UIADD3 UR16, UR8, 0x18400, URZ ;  /* 0x0001840008107890 */ /* 0x000fc6000fffe03f */
[----:B------:R-:W-:-:S04]  /*90a0*/  UMOV UR8, UR13 ;  /* 0x0000000d00087c82 */ /* 0x000fc80008000000 */
[----:B------:R1:W-:Y:S02]  /*90b0*/  UTMALDG.3D [UR8], [UR6], desc[UR14] ;  /* 0x00000e08060075b4 */ /* 0x0003e40008011000 */
[----:B-1----:R-:W-:Y:S01]  /*90c0*/  UMOV UR8, UR16 ;  /* 0x0000001000087c82 */ /* 0x002fe20008000000 */
[----:B------:R-:W-:Y:S02]  /*90d0*/  UMOV UR11, UR19 ;  /* 0x00000013000b7c82 */ /* 0x000fe40008000000 */
[----:B------:R1:W-:Y:S02]  /*90e0*/  UTMALDG.3D.MULTICAST [UR8], [UR24], UR23, desc[UR14] ;  /* 0x00000e08180073b4 */ /* 0x0003e40008011817 */
[----:B-1----:R-:W-:Y:S05]  /*90f0*/  @P1 BRA `(.L_x_224) ;  /* 0xfffffffc00441947 */ /* 0x002fea000383ffff */
.L_x_221:
[----:B------:R-:W-:Y:S05]  /*9100*/  BSYNC B1 ;  /* 0x0000000000017941 */ /* 0x000fea0003800000 */
.L_x_220:
[----:B------:R-:W-:Y:S01]  /*9110*/  LOP3.LUT P1, RZ, R3, 0xff, RZ, 0xc0, !PT ;  /* 0x000000ff03ff7812 */ /* 0x000fe2000782c0ff */
[----:B------:R-:W-:Y:S01]  /*9120*/  IMAD.IADD R9, R8, 0x1, R9 ;  /* 0x0000000108097824 */ /* 0x000fe200078e0209 */
[----:B------:R-:W-:Y:S01]  /*9130*/  IADD3 R16, P2, R16, UR46, RZ ;  /* 0x0000002e10107c10 */ /* 0x000fe2000ff5e0ff */
[----:B------:R-:W-:Y:S01]  /*9140*/  ULDC.64 UR6, c[0x0][0x8f8] ;  /* 0x00023e0000067ab9 */ /* 0x000fe20000000a00 */
[----:B------:R-:W-:Y:S01]  /*9150*/  BSSY B1, `(.L_x_225) ;  /* 0x000006c000017945 */ /* 0x000fe20003800000 */
[----:B------:R-:W-:Y:S01]  /*9160*/  IMAD.MOV.U32 R20, RZ, RZ, -0x1 ;  /* 0xffffffffff147424 */ /* 0x000fe200078e00ff */
[----:B------:R-:W-:Y:S01]  /*9170*/  SHF.R.U32.HI R3, RZ, 0x2, R9 ;  /* 0x00000002ff037819 */ /* 0x000fe20000011609 */
[----:B------:R-:W-:Y:S01]  /*9180*/  IMAD.MOV.U32 R13, RZ, RZ, -0x1 ;  /* 0xffffffffff0d7424 */ /* 0x000fe200078e00ff */
[----:B------:R-:W-:Y:S01]  /*9190*/  ISETP.GT.U32.AND P0, PT, R9, 0x3, PT ;  /* 0x000000030900780c */ /* 0x000fe20003f04070 */
[----:B------:R-:W-:Y:S01]  /*91a0*/  IMAD.MOV.U32 R12, RZ, RZ, -0x1 ;  /* 0xffffffffff0c7424 */ /* 0x000fe200078e00ff */
[----:B------:R-:W-:-:S02]  /*91b0*/  LOP3.LUT R3, R3, 0x1, RZ, 0xc0, !PT ;  /* 0x0000000103037812 */ /* 0x000fc400078ec0ff */
[----:B------:R-:W-:Y:S01]  /*91c0*/  ISETP.LT.U32.AND P0, PT, R8, 0x4, P0 ;  /* 0x000000040800780c */ /* 0x000fe20000701070 */
[----:B------:R-:W1:Y:S01]  /*91d0*/  @P1 S2R R5, SR_CgaCtaId ;  /* 0x0000000000051919 */ /* 0x000e620000008800 */
[----:B------:R-:W-:Y:S02]  /*91e0*/  @P1 MOV R4, 0x400 ;  /* 0x0000040000041802 */ /* 0x000fe40000000f00 */
[----:B------:R-:W-:Y:S02]  /*91f0*/  IADD3.X R17, R17, UR38, RZ, P2, !PT ;  /* 0x0000002611117c10 */ /* 0x000fe400097fe4ff */
[----:B------:R-:W-:Y:S02]  /*9200*/  ISETP.GE.U32.AND P2, PT, R16, UR6, PT ;  /* 0x0000000610007c0c */ /* 0x000fe4000bf46070 */
[----:B------:R-:W-:Y:S02]  /*9210*/  LOP3.LUT R9, R9, 0x3, RZ, 0xc0, !PT ;  /* 0x0000000309097812 */ /* 0x000fe400078ec0ff */
[----:B-1----:R-:W-:-:S04]  /*9220*/  @P1 LEA R4, R5, R4, 0x18 ;  /* 0x0000000405041211 */ /* 0x002fc800078ec0ff */
[----:B------:R1:W-:Y:S01]  /*9230*/  @P1 SYNCS.ARRIVE.TRANS64.A1T0 RZ, [R4+URZ+0x88], RZ ;  /* 0x000088ff04ff19a7 */ /* 0x0003e2000810003f */
[----:B------:R-:W-:Y:S02]  /*9240*/  ISETP.NE.U32.AND P1, PT, R3, 0x1, PT ;  /* 0x000000010300780c */ /* 0x000fe40003f25070 */
[----:B------:R-:W-:Y:S02]  /*9250*/  SEL R3, RZ, 0x1, !P0 ;  /* 0x00000001ff037807 */ /* 0x000fe40004000000 */
[----:B------:R-:W-:Y:S02]  /*9260*/  ISETP.GE.U32.AND.EX P0, PT, R17, UR7, PT, P2 ;  /* 0x0000000711007c0c */ /* 0x000fe4000bf06120 */
[----:B------:R-:W-:-:S04]  /*9270*/  ISETP.GT.U32.AND P1, PT, R8, 0x3, !P1 ;  /* 0x000000030800780c */ /* 0x000fc80004f24070 */
[----:B-1----:R-:W-:-:S04]  /*9280*/  SEL R4, RZ, 0x1, !P1 ;  /* 0x00000001ff047807 */ /* 0x002fc80004800000 */
[--C-:B------:R-:W-:Y:S02]  /*9290*/  LOP3.LUT R10, R4, R10, R3.reuse, 0x96, !PT ;  /* 0x0000000a040a7212 */ /* 0x100fe400078e9603 */
[----:B------:R-:W-:Y:S02]  /*92a0*/  PRMT R4, RZ, 0x7610, R4 ;  /* 0x00007610ff047816 */ /* 0x000fe40000000004 */
[----:B------:R-:W-:Y:S01]  /*92b0*/  PRMT R3, RZ, 0x7610, R3 ;  /* 0x00007610ff037816 */ /* 0x000fe20000000003 */
[----:B------:R-:W-:Y:S06]  /*92c0*/  @P0 BRA `(.L_x_226) ;  /* 0x0000000400500947 */ /* 0x000fec0003800000 */
[----:B------:R-:W1:Y:S01]  /*92d0*/  S2R R13, SR_CTAID.X ;  /* 0x00000000000d7919 */ /* 0x000e620000002500 */
[----:B------:R-:W-:Y:S01]  /*92e0*/  ULDC.64 UR6, c[0x0][0x8d0] ;  /* 0x0002340000067ab9 */ /* 0x000fe20000000a00 */
[----:B------:R-:W2:Y:S01]  /*92f0*/  LDC R20, c[0x0][0x144] ;  /* 0x00005100ff147b82 */ /* 0x000ea20000000800 */
[----:B------:R-:W-:Y:S01]  /*9300*/  ISETP.NE.U32.AND P0, PT, RZ, UR6, PT ;  /* 0x00000006ff007c0c */ /* 0x000fe2000bf05070 */
[----:B------:R-:W3:Y:S01]  /*9310*/  S2R R12, SR_CTAID.Y ;  /* 0x00000000000c7919 */ /* 0x000ee20000002600 */
[----:B------:R-:W-:Y:S01]  /*9320*/  ULDC UR8, c[0x0][0x150] ;  /* 0x0000540000087ab9 */ /* 0x000fe20000000800 */
[----:B------:R-:W-:Y:S01]  /*9330*/  ULDC UR9, c[0x0][0x8d8] ;  /* 0x0002360000097ab9 */ /* 0x000fe20000000800 */
[----:B------:R-:W-:Y:S01]  /*9340*/  ISETP.NE.AND.EX P0, PT, RZ, UR7, PT, P0 ;  /* 0x00000007ff007c0c */ /* 0x000fe2000bf05300 */
[----:B------:R-:W-:Y:S01]  /*9350*/  IMAD.MOV.U32 R4, RZ, RZ, R16 ;  /* 0x000000ffff047224 */ /* 0x000fe200078e0010 */
[----:B-1----:R-:W-:-:S05]  /*9360*/  I2FP.F32.U32 R5, R13 ;  /* 0x0000000d00057245 */ /* 0x002fca0000201000 */
[----:B------:R-:W-:Y:S01]  /*9370*/  FMUL R19, R5, UR8 ;  /* 0x0000000805137c20 */ /* 0x000fe20008400000 */
[----:B------:R-:W-:-:S05]  /*9380*/  IMAD.MOV.U32 R5, RZ, RZ, R17 ;  /* 0x000000ffff057224 */ /* 0x000fca00078e0011 */
[----:B---3--:R-:W-:Y:S05]  /*9390*/  @!P0 BRA `(.L_x_227) ;  /* 0x0000000000288947 */ /* 0x008fea0003800000 */
[----:B------:R-:W-:Y:S02]  /*93a0*/  ULDC UR8, c[0x0][0x8dc] ;  /* 0x0002370000087ab9 */ /* 0x000fe40000000800 */
[----:B------:R-:W-:-:S05]  /*93b0*/  IADD3 R5, P0, R16, UR8, RZ ;  /* 0x0000000810057c10 */ /* 0x000fca000ff1e0ff */
[----:B------:R-:W-:-:S04]  /*93c0*/  IMAD.X R15, RZ, RZ, R17, P0 ;  /* 0x000000ffff0f7224 */ /* 0x000fc800000e0611 */
[----:B------:R-:W-:-:S04]  /*93d0*/  IMAD.WIDE.U32 R6, R15, UR6, RZ ;  /* 0x000000060f067c25 */ /* 0x000fc8000f8e00ff */
[----:B------:R-:W-:-:S04]  /*93e0*/  IMAD.WIDE.U32 R6, P0, R5, UR7, R6 ;  /* 0x0000000705067c25 */ /* 0x000fc8000f800006 */
[----:B------:R-:W-:-:S04]  /*93f0*/  IMAD.WIDE.U32 R4, R5, UR6, RZ ;  /* 0x0000000605047c25 */ /* 0x000fc8000f8e00ff */
[----:B------:R-:W-:Y:S01]  /*9400*/  IMAD.MOV.U32 R4, RZ, RZ, R7 ;  /* 0x000000ffff047224 */ /* 0x000fe200078e0007 */
[----:B------:R-:W-:Y:S01]  /*9410*/  IADD3 RZ, P1, R5, R6, RZ ;  /* 0x0000000605ff7210 */ /* 0x000fe20007f3e0ff */
[----:B------:R-:W-:-:S04]  /*9420*/  IMAD.X R5, RZ, RZ, RZ, P0 ;  /* 0x000000ffff057224 */ /* 0x000fc800000e06ff */
[----:B------:R-:W-:-:S08]  /*9430*/  IMAD.WIDE.U32.X R4, R15, UR7, R4, P1 ;  /* 0x000000070f047c25 */ /* 0x000fd000088e0404 */
.L_x_227:
[--C-:B------:R-:W-:Y:S01]  /*9440*/  SHF.R.U64 R14, R4, UR9, R5.reuse ;  /* 0x00000009040e7c19 */ /* 0x100fe20008001205 */
[----:B------:R-:W1:Y:S01]  /*9450*/  F2I.U32.TRUNC.NTZ R19, R19 ;  /* 0x0000001300137305 */ /* 0x000e62000020f000 */
[----:B------:R-:W-:Y:S01]  /*9460*/  SHF.R.U32.HI R4, RZ, UR9, R5 ;  /* 0x00000009ff047c19 */ /* 0x000fe20008011605 */
[----:B------:R-:W-:Y:S01]  /*9470*/  ULDC.64 UR6, c[0x0][0x8c8] ;  /* 0x0002320000067ab9 */ /* 0x000fe20000000a00 */
[----:B------:R-:W-:Y:S01]  /*9480*/  IADD3 R7, P0, RZ, -R14, RZ ;  /* 0x8000000eff077210 */ /* 0x000fe20007f1e0ff */
[----:B------:R-:W-:Y:S01]  /*9490*/  ULDC.64 UR8, c[0x0][0x8e8] ;  /* 0x00023a0000087ab9 */ /* 0x000fe20000000a00 */
[----:B------:R-:W3:Y:S03]  /*94a0*/  LDC R21, c[0x0][0x148] ;  /* 0x00005200ff157b82 */ /* 0x000ee60000000800 */
[----:B------:R-:W-:Y:S01]  /*94b0*/  IMAD.X R4, RZ, RZ, ~R4, P0 ;  /* 0x000000ffff047224 */ /* 0x000fe200000e0e04 */
[----:B------:R-:W-:-:S03]  /*94c0*/  ISETP.NE.U32.AND P0, PT, RZ, UR8, PT ;  /* 0x00000008ff007c0c */ /* 0x000fc6000bf05070 */
[----:B------:R-:W-:Y:S01]  /*94d0*/  IMAD R6, R4, UR6, RZ ;  /* 0x0000000604067c24 */ /* 0x000fe2000f8e02ff */
[----:B------:R-:W-:Y:S01]  /*94e0*/  ISETP.NE.AND.EX P0, PT, RZ, UR9, PT, P0 ;  /* 0x00000009ff007c0c */ /* 0x000fe2000bf05300 */
[----:B------:R-:W-:Y:S01]  /*94f0*/  IMAD.WIDE.U32 R4, R7, UR6, R16 ;  /* 0x0000000607047c25 */ /* 0x000fe2000f8e0010 */
[----:B------:R-:W-:-:S03]  /*9500*/  ULDC UR6, c[0x0][0x8c0] ;  /* 0x0002300000067ab9 */ /* 0x000fc60000000800 */
[----:B------:R-:W-:Y:S01]  /*9510*/  IMAD R7, R7, UR7, R6 ;  /* 0x0000000707077c24 */ /* 0x000fe2000f8e0206 */
[----:B-1----:R-:W-:Y:S01]  /*9520*/  IADD3 R6, -R19, RZ, RZ ;  /* 0x000000ff13067210 */ /* 0x002fe20007ffe1ff */
[----:B------:R-:W-:Y:S02]  /*9530*/  ULDC UR7, c[0x0][0x154] ;  /* 0x0000550000077ab9 */ /* 0x000fe40000000800 */
[----:B------:R-:W-:Y:S02]  /*9540*/  IMAD.IADD R5, R5, 0x1, R7 ;  /* 0x0000000105057824 */ /* 0x000fe400078e0207 */
[----:B--2---:R-:W-:Y:S01]  /*9550*/  IMAD R13, R20, R6, R13 ;  /* 0x00000006140d7224 */ /* 0x004fe200078e020d */
[----:B------:R-:W-:Y:S02]  /*9560*/  I2FP.F32.U32 R6, R12 ;  /* 0x0000000c00067245 */ /* 0x000fe40000201000 */
[--C-:B------:R-:W-:Y:S02]  /*9570*/  SHF.R.U64 R15, R4, UR6, R5.reuse ;  /* 0x00000006040f7c19 */ /* 0x100fe40008001205 */
[----:B------:R-:W-:Y:S01]  /*9580*/  SHF.R.U32.HI R4, RZ, UR6, R5 ;  /* 0x00000006ff047c19 */ /* 0x000fe20008011605 */
[----:B------:R-:W-:Y:S01]  /*9590*/  FMUL R6, R6, UR7 ;  /* 0x0000000706067c20 */ /* 0x000fe20008400000 */
[----:B------:R-:W-:-:S02]  /*95a0*/  ULDC UR6, c[0x0][0x8b0] ;  /* 0x00022c0000067ab9 */ /* 0x000fc40000000800 */
[--C-:B------:R-:W-:Y:S01]  /*95b0*/  SHF.R.U64 R20, R15, UR6, R4.reuse ;  /* 0x000000060f147c19 */ /* 0x100fe20008001204 */
[----:B------:R1:W2:Y:S01]  /*95c0*/  F2I.U32.TRUNC.NTZ R24, R6 ;  /* 0x0000000600187305 */ /* 0x0002a2000020f000 */
[----:B------:R-:W-:Y:S01]  /*95d0*/  SHF.R.U32.HI R5, RZ, UR6, R4 ;  /* 0x00000006ff057c19 */ /* 0x000fe20008011604 */
[----:B------:R-:W-:-:S03]  /*95e0*/  ULDC UR6, c[0x0][0x900] ;  /* 0x0002400000067ab9 */ /* 0x000fc60000000800 */
[--C-:B------:R-:W-:Y:S02]  /*95f0*/  SHF.R.U64 R19, R20, UR6, R5.reuse ;  /* 0x0000000614137c19 */ /* 0x100fe40008001205 */
[----:B------:R-:W-:-:S03]  /*9600*/  SHF.R.U32.HI R23, RZ, UR6, R5 ;  /* 0x00000006ff177c19 */ /* 0x000fc60008011605 */
[----:B------:R-:W-:Y:S02]  /*9610*/  IMAD.MOV.U32 R4, RZ, RZ, R19 ;  /* 0x000000ffff047224 */ /* 0x000fe400078e0013 */
[----:B------:R-:W-:Y:S01]  /*9620*/  IMAD.MOV.U32 R5, RZ, RZ, R23 ;  /* 0x000000ffff057224 */ /* 0x000fe200078e0017 */
[----:B-1----:R-:W-:Y:S06]  /*9630*/  @!P0 BRA `(.L_x_228) ;  /* 0x0000000000288947 */ /* 0x002fec0003800000 */
        /* <DEDUP_REMOVED lines=10> */
.L_x_228:
[----:B------:R-:W-:Y:S01]  /*96e0*/  ISETP.NE.AND P0, PT, R2, 0x1, PT ;  /* 0x000000010200780c */ /* 0x000fe20003f05270 */
[----:B------:R-:W-:Y:S01]  /*96f0*/  ULDC UR6, c[0x0][0x8f0] ;  /* 0x00023c0000067ab9 */ /* 0x000fe20000000800 */
[----:B------:R-:W-:Y:S01]  /*9700*/  LOP3.LUT R20, R20, UR17, RZ, 0xc0, !PT ;  /* 0x0000001114147c12 */ /* 0x000fe2000f8ec0ff */
[----:B--2---:R-:W-:Y:S01]  /*9710*/  IMAD.MOV R24, RZ, RZ, -R24 ;  /* 0x000000ffff187224 */ /* 0x004fe200078e0a18 */
[----:B------:R-:W-:Y:S01]  /*9720*/  SHF.R.U64 R5, R4, UR6, R5 ;  /* 0x0000000604057c19 */ /* 0x000fe20008001205 */
[----:B------:R-:W-:Y:S01]  /*9730*/  ULDC UR6, c[0x0][0x8e0] ;  /* 0x0002380000067ab9 */ /* 0x000fe20000000800 */
[----:B------:R-:W-:Y:S01]  /*9740*/  LOP3.LUT R6, R15, UR5, RZ, 0xc0, !PT ;  /* 0x000000050f067c12 */ /* 0x000fe2000f8ec0ff */
[----:B------:R-:W-:Y:S02]  /*9750*/  ULDC UR7, c[0x0][0x8b8] ;  /* 0x00022e0000077ab9 */ /* 0x000fe40000000800 */
[----:B------:R-:W-:Y:S02]  /*9760*/  IMAD.MOV R4, RZ, RZ, -R5 ;  /* 0x000000ffff047224 */ /* 0x000fe400078e0a05 */
[----:B------:R-:W-:-:S02]  /*9770*/  IMAD R20, R5, UR18, R20 ;  /* 0x0000001205147c24 */ /* 0x000fc4000f8e0214 */
[----:B---3--:R-:W-:Y:S02]  /*9780*/  @P0 IMAD R13, R21, R24, R12 ;  /* 0x00000018150d0224 */ /* 0x008fe400078e020c */
[----:B------:R-:W-:Y:S01]  /*9790*/  IMAD R19, R4, UR6, R19 ;  /* 0x0000000604137c24 */ /* 0x000fe2000f8e0213 */
[----:B------:R-:W-:Y:S01]  /*97a0*/  ULDC UR6, c[0x0][0x8a8] ;  /* 0x00022a0000067ab9 */ /* 0x000fe20000000800 */
[----:B------:R-:W-:Y:S02]  /*97b0*/  IMAD R20, R20, UR7, R13 ;  /* 0x0000000714147c24 */ /* 0x000fe4000f8e020d */
[----:B------:R-:W-:Y:S02]  /*97c0*/  IMAD R19, R19, UR6, R6 ;  /* 0x0000000613137c24 */ /* 0x000fe4000f8e0206 */
[----:B------:R-:W-:Y:S02]  /*97d0*/  IMAD.MOV.U32 R4, RZ, RZ, 0x1 ;  /* 0x00000001ff047424 */ /* 0x000fe400078e00ff */
[----:B------:R-:W-:Y:S01]  /*97e0*/  IMAD.MOV.U32 R12, RZ, RZ, R14 ;  /* 0x000000ffff0c7224 */ /* 0x000fe200078e000e */
[----:B------:R-:W-:-:S02]  /*97f0*/  SEL R13, R19, R20, !P0 ;  /* 0x00000014130d7207 */ /* 0x000fc40004000000 */
[----:B------:R-:W-:-:S07]  /*9800*/  SEL R20, R20, R19, !P0 ;  /* 0x0000001314147207 */ /* 0x000fce0004000000 */
.L_x_226:
[----:B------:R-:W-:Y:S05]  /*9810*/  BSYNC B1 ;  /* 0x0000000000017941 */ /* 0x000fea0003800000 */
.L_x_225:
[----:B------:R-:W-:-:S13]  /*9820*/  LOP3.LUT P0, RZ, R4, 0xff, RZ, 0xc0, !PT ;  /* 0x000000ff04ff7812 */ /* 0x000fda000780c0ff */
[----:B------:R-:W-:Y:S05]  /*9830*/  @P0 BRA `(.L_x_229) ;  /* 0xfffffff400400947 */ /* 0x000fea000383ffff */
[----:B------:R-:W-:Y:S05]  /*9840*/  BSYNC B0 ;  /* 0x0000000000007941 */ /* 0x000fea0003800000 */
.L_x_218:
[----:B------:R-:W-:-:S03]  /*9850*/  UMOV UR6, 0xffffffff ;  /* 0xffffffff00067882 */ /* 0x000fc60000000000 */
[----:B------:R-:W-:Y:S05]  /*9860*/  BRA.DIV UR6, `(.L_x_230) ;  /* 0x0000000a06cc7947 */ /* 0x000fea000b800000 */
[----:B------:R-:W-:-:S13]  /*9870*/  ELECT P6, URZ, PT ;  /* 0x00000000003f782f */ /* 0x000fda00038c0000 */
.L_x_261:
[----:B------:R-:W-:Y:S05]  /*9880*/  @!P6 BRA `(.L_x_14) ;  /* 0x0000000000a4e947 */ /* 0x000fea0003800000 */
[----:B------:R-:W-:-:S04]  /*9890*/  LOP3.LUT R22, R22, 0x2, RZ, 0xfc, !PT ;  /* 0x0000000216167812 */ /* 0x000fc800078efcff */
[----:B------:R-:W-:-:S13]  /*98a0*/  ISETP.NE.AND P0, PT, R22, 0x3, PT ;  /* 0x000000031600780c */ /* 0x000fda0003f05270 */
[----:B------:R-:W-:Y:S05]  /*98b0*/  @!P0 BRA `(.L_x_231) ;  /* 0x0000000000048947 */ /* 0x000fea0003800000 */
[----:B-1----:R-:W-:Y:S01]  /*98c0*/  BPT.TRAP 0x1 ;  /* 0x000000040000795c */ /* 0x002fe20000300000 */
.L_x_231:
[----:B------:R-:W2:Y:S01]  /*98d0*/  S2R R3, SR_CgaCtaId ;  /* 0x0000000000037919 */ /* 0x000ea20000008800 */
[----:B------:R-:W-:Y:S02]  /*98e0*/  MOV R0, 0x400 ;  /* 0x0000040000007802 */ /* 0x000fe40000000f00 */
[----:B------:R-:W-:Y:S02]  /*98f0*/  SHF.L.U32 R2, R10, 0x1f, RZ ;  /* 0x0000001f0a027819 */ /* 0x000fe400000006ff */
[----:B--2---:R-:W-:-:S04]  /*9900*/  LEA R0, R3, R0, 0x18 ;  /* 0x0000000003007211 */ /* 0x004fc800078ec0ff */
[----:B------:R-:W-:-:S05]  /*9910*/  IADD3 R0, R0, 0x20, RZ ;  /* 0x0000002000007810 */ /* 0x000fca0007ffe0ff */
[C---:B------:R-:W-:Y:S02]  /*9920*/  IMAD R5, R9.reuse, 0x8, R0 ;  /* 0x0000000809057824 */ /* 0x040fe400078e0200 */
[----:B------:R-:W-:Y:S02]  /*9930*/  VIADD R9, R9, 0x1 ;  /* 0x0000000109097836 */ /* 0x000fe40000000000 */
[----:B------:R-:W2:Y:S03]  /*9940*/  SYNCS.PHASECHK.TRANS64.TRYWAIT P0, [R5+URZ], R2 ;  /* 0x00000002050075a7 */ /* 0x000ea6000800017f */
[----:B------:R-:W-:-:S04]  /*9950*/  ISETP.NE.AND P1, PT, R9, 0x4, PT ;  /* 0x000000040900780c */ /* 0x000fc80003f25270 */
[----:B------:R-:W-:Y:S02]  /*9960*/  SEL R3, RZ, 0x1, P1 ;  /* 0x00000001ff037807 */ /* 0x000fe40000800000 */
[----:B------:R-:W-:Y:S02]  /*9970*/  SEL R9, R9, RZ, P1 ;  /* 0x000000ff09097207 */ /* 0x000fe40000800000 */
[----:B------:R-:W-:-:S03]  /*9980*/  LOP3.LUT R10, R10, R3, RZ, 0x3c, !PT ;  /* 0x000000030a0a7212 */ /* 0x000fc600078e3cff */
[----:B------:R-:W-:Y:S01]  /*9990*/  IMAD R7, R9, 0x8, R0 ;  /* 0x0000000809077824 */ /* 0x000fe200078e0200 */
[----:B------:R-:W-:Y:S01]  /*99a0*/  SHF.L.U32 R4, R10, 0x1f, RZ ;  /* 0x0000001f0a047819 */ /* 0x000fe200000006ff */
[----:B--2---:R-:W-:Y:S06]  /*99b0*/  @!P0 BRA `(.L_x_232) ;  /* 0x0000000800988947 */ /* 0x004fec0003800000 */
.L_x_262:
[----:B------:R-:W3:Y:S01]  /*99c0*/  SYNCS.PHASECHK.TRANS64.TRYWAIT P0, [R7+URZ], R4 ;  /* 0x00000004070075a7 */ /* 0x000ee2000800017f */
[----:B--2---:R-:W-:-:S05]  /*99d0*/  VIADD R2, R9, 0x1 ;  /* 0x0000000109027836 */ /* 0x004fca0000000000 */
[----:B------:R-:W-:-:S04]  /*99e0*/  ISETP.NE.AND P1, PT, R2, 0x4, PT ;  /* 0x000000040200780c */ /* 0x000fc80003f25270 */
[----:B------:R-:W-:Y:S02]  /*99f0*/  SEL R3, RZ, 0x1, P1 ;  /* 0x00000001ff037807 */ /* 0x000fe40000800000 */
[----:B------:R-:W-:Y:S02]  /*9a00*/  SEL R9, R2, RZ, P1 ;  /* 0x000000ff02097207 */ /* 0x000fe40000800000 */
[----:B------:R-:W-:-:S03]  /*9a10*/  LOP3.LUT R11, R10, R3, RZ, 0x3c, !PT ;  /* 0x000000030a0b7212 */ /* 0x000fc600078e3cff */
[----:B------:R-:W-:Y:S01]  /*9a20*/  IMAD R6, R9, 0x8, R0 ;  /* 0x0000000809067824 */ /* 0x000fe200078e0200 */
[----:B------:R-:W-:Y:S01]  /*9a30*/  SHF.L.U32 R5, R11, 0x1f, RZ ;  /* 0x0000001f0b057819 */ /* 0x000fe200000006ff */
[----:B---3--:R-:W-:Y:S06]  /*9a40*/  @!P0 BRA `(.L_x_233) ;  /* 0x0000000800888947 */ /* 0x008fec0003800000 */
.L_x_263:
[----:B------:R-:W3:Y:S01]  /*9a50*/  SYNCS.PHASECHK.TRANS64.TRYWAIT P0, [R6+URZ], R5 ;  /* 0x00000005060075a7 */ /* 0x000ee2000800017f */
[----:B------:R-:W-:-:S05]  /*9a60*/  VIADD R2, R9, 0x1 ;  /* 0x0000000109027836 */ /* 0x000fca0000000000 */
[----:B------:R-:W-:-:S04]  /*9a70*/  ISETP.NE.AND P1, PT, R2, 0x4, PT ;  /* 0x000000040200780c */ /* 0x000fc80003f25270 */
[----:B--2---:R-:W-:Y:S02]  /*9a80*/  SEL R4, RZ, 0x1, P1 ;  /* 0x00000001ff047807 */ /* 0x004fe40000800000 */
[----:B------:R-:W-:Y:S02]  /*9a90*/  SEL R3, R2, RZ, P1 ;  /* 0x000000ff02037207 */ /* 0x000fe40000800000 */
[----:B------:R-:W-:Y:S01]  /*9aa0*/  LOP3.LUT R4, R11, R4, RZ, 0x3c, !PT ;  /* 0x000000040b047212 */ /* 0x000fe200078e3cff */
[----:B---3--:R-:W-:Y:S06]  /*9ab0*/  @!P0 BRA `(.L_x_234) ;  /* 0x0000000800808947 */ /* 0x008fec0003800000 */
.L_x_264:
[----:B------:R-:W-:Y:S01]  /*9ac0*/  IMAD R3, R3, 0x8, R0 ;  /* 0x0000000803037824 */ /* 0x000fe200078e0200 */
[----:B------:R-:W-:-:S07]  /*9ad0*/  SHF.L.U32 R0, R4, 0x1f, RZ ;  /* 0x0000001f04007819 */ /* 0x000fce00000006ff */
.L_x_235:
[----:B---3--:R3:W4:Y:S02]  /*9ae0*/  SYNCS.PHASECHK.TRANS64.TRYWAIT P0, [R3+URZ], R0 ;  /* 0x00000000030075a7 */ /* 0x008724000800017f */
[----:B----4-:R-:W-:Y:S05]  /*9af0*/  @!P0 NANOSLEEP.SYNCS 0x989680 ;  /* 0x009896800000895d */ /* 0x010fea0003900000 */
[----:B------:R-:W4:Y:S02]  /*9b00*/  @!P0 SYNCS.PHASECHK.TRANS64 P0, [R3+URZ], R0 ;  /* 0x00000000030085a7 */ /* 0x000f24000800007f */
[----:B----4-:R-:W-:Y:S05]  /*9b10*/  @!P0 BRA `(.L_x_235) ;  /* 0xfffffffc00f08947 */ /* 0x010fea000383ffff */
.L_x_14:
[----:B-1----:R-:W-:Y:S05]  /*9b20*/  BSYNC B6 ;  /* 0x0000000000067941 */ /* 0x002fea0003800000 */
.L_x_12:
[----:B------:R-:W-:Y:S05]  /*9b30*/  EXIT ;  /* 0x000000000000794d */ /* 0x000fea0003800000 */
.L_x_27:
[----:B----4-:R4:W1:Y:S02]  /*9b40*/  SYNCS.PHASECHK.TRANS64.TRYWAIT P1, [R3+URZ], R0 ;  /* 0x00000000030075a7 */ /* 0x010864000802017f */
[----:B-1----:R-:W-:Y:S05]  /*9b50*/  @!P1 NANOSLEEP.SYNCS 0x989680 ;  /* 0x009896800000995d */ /* 0x002fea0003900000 */
[----:B------:R-:W1:Y:S02]  /*9b60*/  @!P1 SYNCS.PHASECHK.TRANS64 P1, [R3+URZ], R0 ;  /* 0x00000000030095a7 */ /* 0x000e64000802007f */
[----:B-1----:R-:W-:Y:S05]  /*9b70*/  @!P1 BRA `(.L_x_27) ;  /* 0xfffffffc00f09947 */ /* 0x002fea000383ffff */
[----:B------:R-:W-:Y:S05]  /*9b80*/  BRA `(.L_x_26) ;  /* 0xffffff7c00987947 */ /* 0x000fea000383ffff */
.L_x_32:
[----:B---3--:R-:W-:-:S04]  /*9b90*/  IMAD.U32 R5, RZ, RZ, UR4 ;  /* 0x00000004ff057e24 */ /* 0x008fc8000f8e00ff */
[----:B------:R3:W4:Y:S03]  /*9ba0*/  SYNCS.PHASECHK.TRANS64.TRYWAIT P1, [R5+URZ], R4 ;  /* 0x00000004050075a7 */ /* 0x000726000802017f */
[----:B----4-:R-:W-:Y:S05]  /*9bb0*/  @!P1 NANOSLEEP.SYNCS 0x989680 ;  /* 0x009896800000995d */ /* 0x010fea0003900000 */
[----:B------:R-:W4:Y:S02]  /*9bc0*/  @!P1 SYNCS.PHASECHK.TRANS64 P1, [R5+URZ], R4 ;  /* 0x00000004050095a7 */ /* 0x000f24000802007f */
[----:B----4-:R-:W-:Y:S05]  /*9bd0*/  @!P1 BRA `(.L_x_32) ;  /* 0xfffffffc00ec9947 */ /* 0x010fea000383ffff */
[----:B------:R-:W-:Y:S05]  /*9be0*/  BRA `(.L_x_31) ;  /* 0xffffff8000787947 */ /* 0x000fea000383ffff */
.L_x_53:
[----:B-1----:R-:W-:-:S04]  /*9bf0*/  IMAD.U32 R4, RZ, RZ, UR45 ;  /* 0x0000002dff047e24 */ /* 0x002fc8000f8e00ff */
[----:B------:R1:W2:Y:S03]  /*9c00*/  SYNCS.PHASECHK.TRANS64.TRYWAIT P2, [R4+URZ+0x40], R3 ;  /* 0x00004003040075a7 */ /* 0x0002a6000804017f */
[----:B--2---:R-:W-:Y:S05]  /*9c10*/  @!P2 NANOSLEEP.SYNCS 0x989680 ;  /* 0x009896800000a95d */ /* 0x004fea0003900000 */
[----:B------:R-:W2:Y:S02]  /*9c20*/  @!P2 SYNCS.PHASECHK.TRANS64 P2, [R4+URZ+0x40], R3 ;  /* 0x000040030400a5a7 */ /* 0x000ea4000804007f */
[----:B--2---:R-:W-:Y:S05]  /*9c30*/  @!P2 BRA `(.L_x_53) ;  /* 0xfffffffc00eca947 */ /* 0x004fea000383ffff */
[----:B------:R-:W-:Y:S05]  /*9c40*/  BRA `(.L_x_236) ;  /* 0xffffff8c00587947 */ /* 0x000fea000383ffff */
.L_x_64:
[----:B-1----:R1:W2:Y:S02]  /*9c50*/  SYNCS.PHASECHK.TRANS64.TRYWAIT P3, [R4+URZ+0x40], R5 ;  /* 0x00004005040075a7 */ /* 0x0022a4000806017f */
[----:B--2---:R-:W-:Y:S05]  /*9c60*/  @!P3 NANOSLEEP.SYNCS 0x989680 ;  /* 0x009896800000b95d */ /* 0x004fea0003900000 */
[----:B------:R-:W2:Y:S02]  /*9c70*/  @!P3 SYNCS.PHASECHK.TRANS64 P3, [R4+URZ+0x40], R5 ;  /* 0x000040050400b5a7 */ /* 0x000ea4000806007f */
[----:B--2---:R-:W-:Y:S05]  /*9c80*/  @!P3 BRA `(.L_x_64) ;  /* 0xfffffffc00f0b947 */ /* 0x004fea000383ffff */
[----:B------:R-:W-:Y:S05]  /*9c90*/  BRA `(.L_x_237) ;  /* 0xffffff9400787947 */ /* 0x000fea000383ffff */
.L_x_75:
[----:B-1----:R1:W2:Y:S02]  /*9ca0*/  SYNCS.PHASECHK.TRANS64.TRYWAIT P5, [R4+URZ+0x40], R5 ;  /* 0x00004005040075a7 */ /* 0x0022a400080a017f */
[----:B--2---:R-:W-:Y:S05]  /*9cb0*/  @!P5 NANOSLEEP.SYNCS 0x989680 ;  /* 0x009896800000d95d */ /* 0x004fea0003900000 */
[----:B------:R-:W2:Y:S02]  /*9cc0*/  @!P5 SYNCS.PHASECHK.TRANS64 P5, [R4+URZ+0x40], R5 ;  /* 0x000040050400d5a7 */ /* 0x000ea400080a007f */
[----:B--2---:R-:W-:Y:S05]  /*9cd0*/  @!P5 BRA `(.L_x_75) ;  /* 0xfffffffc00f0d947 */ /* 0x004fea000383ffff */
[----:B------:R-:W-:Y:S05]  /*9ce0*/  BRA `(.L_x_238) ;  /* 0xffffff9c00347947 */ /* 0x000fea000383ffff */
.L_x_86:
[----:B-1----:R1:W2:Y:S02]  /*9cf0*/  SYNCS.PHASECHK.TRANS64.TRYWAIT P5, [R5+URZ+0x40], R4 ;  /* 0x00004004050075a7 */ /* 0x0022a400080a017f */
[----:B--2---:R-:W-:Y:S05]  /*9d00*/  @!P5 NANOSLEEP.SYNCS 0x989680 ;  /* 0x009896800000d95d */ /* 0x004fea0003900000 */
[----:B------:R-:W2:Y:S02]  /*9d10*/  @!P5 SYNCS.PHASECHK.TRANS64 P5, [R5+URZ+0x40], R4 ;  /* 0x000040040500d5a7 */ /* 0x000ea400080a007f */
[----:B--2---:R-:W-:Y:S05]  /*9d20*/  @!P5 BRA `(.L_x_86) ;  /* 0xfffffffc00f0d947 */ /* 0x004fea000383ffff */
[----:B------:R-:W-:Y:S05]  /*9d30*/  BRA `(.L_x_239) ;  /* 0xffffffa000f47947 */ /* 0x000fea000383ffff */
.L_x_97:
[----:B-1----:R1:W2:Y:S02]  /*9d40*/  SYNCS.PHASECHK.TRANS64.TRYWAIT P5, [R4+URZ+0x40], R5 ;  /* 0x00004005040075a7 */ /* 0x0022a400080a017f */
[----:B--2---:R-:W-:Y:S05]  /*9d50*/  @!P5 NANOSLEEP.SYNCS 0x989680 ;  /* 0x009896800000d95d */ /* 0x004fea0003900000 */
[----:B------:R-:W2:Y:S02]  /*9d60*/  @!P5 SYNCS.PHASECHK.TRANS64 P5, [R4+URZ+0x40], R5 ;  /* 0x000040050400d5a7 */ /* 0x000ea400080a007f */
[----:B--2---:R-:W-:Y:S05]  /*9d70*/  @!P5 BRA `(.L_x_97) ;  /* 0xfffffffc00f0d947 */ /* 0x004fea000383ffff */
[----:B------:R-:W-:Y:S05]  /*9d80*/  BRA `(.L_x_240) ;  /* 0xffffffa800b47947 */ /* 0x000fea000383ffff */
.L_x_108:
[----:B-1----:R1:W2:Y:S02]  /*9d90*/  SYNCS.PHASECHK.TRANS64.TRYWAIT P5, [R4+URZ+0x40], R5 ;  /* 0x00004005040075a7 */ /* 0x0022a400080a017f */
[----:B--2---:R-:W-:Y:S05]  /*9da0*/  @!P5 NANOSLEEP.SYNCS 0x989680 ;  /* 0x009896800000d95d */ /* 0x004fea0003900000 */
[----:B------:R-:W2:Y:S02]  /*9db0*/  @!P5 SYNCS.PHASECHK.TRANS64 P5, [R4+URZ+0x40], R5 ;  /* 0x000040050400d5a7 */ /* 0x000ea400080a007f */
[----:B--2---:R-:W-:Y:S05]  /*9dc0*/  @!P5 BRA `(.L_x_108) ;  /* 0xfffffffc00f0d947 */ /* 0x004fea000383ffff */
[----:B------:R-:W-:Y:S05]  /*9dd0*/  BRA `(.L_x_241) ;  /* 0xffffffb0006c7947 */ /* 0x000fea000383ffff */
.L_x_119:
[----:B-1----:R1:W2:Y:S02]  /*9de0*/  SYNCS.PHASECHK.TRANS64.TRYWAIT P5, [R4+URZ+0x40], R5 ;  /* 0x00004005040075a7 */ /* 0x0022a400080a017f */
[----:B--2---:R-:W-:Y:S05]  /*9df0*/  @!P5 NANOSLEEP.SYNCS 0x989680 ;  /* 0x009896800000d95d */ /* 0x004fea0003900000 */
[----:B------:R-:W2:Y:S02]  /*9e00*/  @!P5 SYNCS.PHASECHK.TRANS64 P5, [R4+URZ+0x40], R5 ;  /* 0x000040050400d5a7 */ /* 0x000ea400080a007f */
[----:B--2---:R-:W-:Y:S05]  /*9e10*/  @!P5 BRA `(.L_x_119) ;  /* 0xfffffffc00f0d947 */ /* 0x004fea000383ffff */
[----:B------:R-:W-:Y:S05]  /*9e20*/  BRA `(.L_x_242) ;  /* 0xffffffb800247947 */ /* 0x000fea000383ffff */
.L_x_130:
[----:B-1----:R1:W2:Y:S02]  /*9e30*/  SYNCS.PHASECHK.TRANS64.TRYWAIT P3, [R4+URZ+0x40], R33 ;  /* 0x00004021040075a7 */ /* 0x0022a4000806017f */
[----:B--2---:R-:W-:Y:S05]  /*9e40*/  @!P3 NANOSLEEP.SYNCS 0x989680 ;  /* 0x009896800000b95d */ /* 0x004fea0003900000 */
[----:B------:R-:W2:Y:S02]  /*9e50*/  @!P3 SYNCS.PHASECHK.TRANS64 P3, [R4+URZ+0x40], R33 ;  /* 0x000040210400b5a7 */ /* 0x000ea4000806007f */
[----:B--2---:R-:W-:Y:S05]  /*9e60*/  @!P3 BRA `(.L_x_130) ;  /* 0xfffffffc00f0b947 */ /* 0x004fea000383ffff */
[----:B------:R-:W-:Y:S05]  /*9e70*/  BRA `(.L_x_243) ;  /* 0xffffffbc00d07947 */ /* 0x000fea000383ffff */
.L_x_150:
[----:B-1----:R-:W-:-:S04]  /*9e80*/  IMAD.U32 R3, RZ, RZ, UR4 ;  /* 0x00000004ff037e24 */ /* 0x002fc8000f8e00ff */
[----:B------:R1:W2:Y:S03]  /*9e90*/  SYNCS.PHASECHK.TRANS64.TRYWAIT P0, [R3+URZ+0x88], R0 ;  /* 0x00008800030075a7 */ /* 0x0002a6000800017f */
[----:B--2---:R-:W-:Y:S05]  /*9ea0*/  @!P0 NANOSLEEP.SYNCS 0x989680 ;  /* 0x009896800000895d */ /* 0x004fea0003900000 */
[----:B------:R-:W2:Y:S02]  /*9eb0*/  @!P0 SYNCS.PHASECHK.TRANS64 P0, [R3+URZ+0x88], R0 ;  /* 0x00008800030085a7 */ /* 0x000ea4000800007f */
[----:B--2---:R-:W-:Y:S05]  /*9ec0*/  @!P0 BRA `(.L_x_150) ;  /* 0xfffffffc00ec8947 */ /* 0x004fea000383ffff */
[----:B------:R-:W-:Y:S05]  /*9ed0*/  BRA `(.L_x_149) ;  /* 0xffffffd400307947 */ /* 0x000fea000383ffff */
.L_x_159:
[----:B-1----:R-:W-:-:S04]  /*9ee0*/  MOV R5, UR13 ;  /* 0x0000000d00057c02 */ /* 0x002fc80008000f00 */
[----:B------:R1:W2:Y:S03]  /*9ef0*/  SYNCS.PHASECHK.TRANS64.TRYWAIT P1, [R5+URZ+0x60], R4 ;  /* 0x00006004050075a7 */ /* 0x0002a6000802017f */
[----:B--2---:R-:W-:Y:S05]  /*9f00*/  @!P1 NANOSLEEP.SYNCS 0x989680 ;  /* 0x009896800000995d */ /* 0x004fea0003900000 */
[----:B------:R-:W2:Y:S02]  /*9f10*/  @!P1 SYNCS.PHASECHK.TRANS64 P1, [R5+URZ+0x60], R4 ;  /* 0x00006004050095a7 */ /* 0x000ea4000802007f */
[----:B--2---:R-:W-:Y:S05]  /*9f20*/  @!P1 BRA `(.L_x_159) ;  /* 0xfffffffc00ec9947 */ /* 0x004fea000383ffff */
[----:B------:R-:W-:Y:S05]  /*9f30*/  BRA `(.L_x_244) ;  /* 0xffffffd800187947 */ /* 0x000fea000383ffff */
.L_x_165:
[----:B-12---:R-:W-:-:S04]  /*9f40*/  IMAD.U32 R5, RZ, RZ, UR13 ;  /* 0x0000000dff057e24 */ /* 0x006fc8000f8e00ff */
[----:B------:R1:W2:Y:S03]  /*9f50*/  SYNCS.PHASECHK.TRANS64.TRYWAIT P1, [R5+URZ+0x68], R4 ;  /* 0x00006804050075a7 */ /* 0x0002a6000802017f */
[----:B--2---:R-:W-:Y:S05]  /*9f60*/  @!P1 NANOSLEEP.SYNCS 0x989680 ;  /* 0x009896800000995d */ /* 0x004fea0003900000 */
[----:B------:R-:W2:Y:S02]  /*9f70*/  @!P1 SYNCS.PHASECHK.TRANS64 P1, [R5+URZ+0x68], R4 ;  /* 0x00006804050095a7 */ /* 0x000ea4000802007f */
[----:B--2---:R-:W-:Y:S05]  /*9f80*/  @!P1 BRA `(.L_x_165) ;  /* 0xfffffffc00ec9947 */ /* 0x004fea000383ffff */
[----:B------:R-:W-:Y:S05]  /*9f90*/  BRA `(.L_x_245) ;  /* 0xffffffd800607947 */ /* 0x000fea000383ffff */
.L_x_171:
[----:B-123--:R-:W-:-:S04]  /*9fa0*/  IMAD.U32 R5, RZ, RZ, UR13 ;  /* 0x0000000dff057e24 */ /* 0x00efc8000f8e00ff */
[----:B------:R1:W2:Y:S03]  /*9fb0*/  SYNCS.PHASECHK.TRANS64.TRYWAIT P1, [R5+URZ+0x70], R4 ;  /* 0x00007004050075a7 */ /* 0x0002a6000802017f */
[----:B--2---:R-:W-:Y:S05]  /*9fc0*/  @!P1 NANOSLEEP.SYNCS 0x989680 ;  /* 0x009896800000995d */ /* 0x004fea0003900000 */
[----:B------:R-:W2:Y:S02]  /*9fd0*/  @!P1 SYNCS.PHASECHK.TRANS64 P1, [R5+URZ+0x70], R4 ;  /* 0x00007004050095a7 */ /* 0x000ea4000802007f */
[----:B--2---:R-:W-:Y:S05]  /*9fe0*/  @!P1 BRA `(.L_x_171) ;  /* 0xfffffffc00ec9947 */ /* 0x004fea000383ffff */
[----:B------:R-:W-:Y:S05]  /*9ff0*/  BRA `(.L_x_246) ;  /* 0xffffffd800b07947 */ /* 0x000fea000383ffff */
.L_x_177:
[----:B-1234-:R-:W-:-:S04]  /*a000*/  IMAD.U32 R5, RZ, RZ, UR13 ;  /* 0x0000000dff057e24 */ /* 0x01efc8000f8e00ff */
[----:B------:R1:W2:Y:S03]  /*a010*/  SYNCS.PHASECHK.TRANS64.TRYWAIT P1, [R5+URZ+0x78], R4 ;  /* 0x00007804050075a7 */ /* 0x0002a6000802017f */
[----:B--2---:R-:W-:Y:S05]  /*a020*/  @!P1 NANOSLEEP.SYNCS 0x989680 ;  /* 0x009896800000995d */ /* 0x004fea0003900000 */
[----:B------:R-:W2:Y:S02]  /*a030*/  @!P1 SYNCS.PHASECHK.TRANS64 P1, [R5+URZ+0x78], R4 ;  /* 0x00007804050095a7 */ /* 0x000ea4000802007f */
[----:B--2---:R-:W-:Y:S05]  /*a040*/  @!P1 BRA `(.L_x_177) ;  /* 0xfffffffc00ec9947 */ /* 0x004fea000383ffff */
[----:B------:R-:W-:Y:S05]  /*a050*/  BRA `(.L_x_247) ;  /* 0xffffffdc00007947 */ /* 0x000fea000383ffff */
.L_x_183:
[----:B-1234-:R-:W-:-:S04]  /*a060*/  IMAD.U32 R5, RZ, RZ, UR13 ;  /* 0x0000000dff057e24 */ /* 0x01efc8000f8e00ff */
[----:B------:R1:W2:Y:S03]  /*a070*/  SYNCS.PHASECHK.TRANS64.TRYWAIT P1, [R5+URZ+0x60], R4 ;  /* 0x00006004050075a7 */ /* 0x0002a6000802017f */
[----:B--2---:R-:W-:Y:S05]  /*a080*/  @!P1 NANOSLEEP.SYNCS 0x989680 ;  /* 0x009896800000995d */ /* 0x004fea0003900000 */
[----:B------:R-:W2:Y:S02]  /*a090*/  @!P1 SYNCS.PHASECHK.TRANS64 P1, [R5+URZ+0x60], R4 ;  /* 0x00006004050095a7 */ /* 0x000ea4000802007f */
[----:B--2---:R-:W-:Y:S05]  /*a0a0*/  @!P1 BRA `(.L_x_183) ;  /* 0xfffffffc00ec9947 */ /* 0x004fea000383ffff */
[----:B------:R-:W-:Y:S05]  /*a0b0*/  BRA `(.L_x_248) ;  /* 0xffffffdc00547947 */ /* 0x000fea000383ffff */
.L_x_189:
[----:B-1234-:R-:W-:-:S04]  /*a0c0*/  IMAD.U32 R5, RZ, RZ, UR13 ;  /* 0x0000000dff057e24 */ /* 0x01efc8000f8e00ff */
[----:B------:R1:W2:Y:S03]  /*a0d0*/  SYNCS.PHASECHK.TRANS64.TRYWAIT P1, [R5+URZ+0x68], R4 ;  /* 0x00006804050075a7 */ /* 0x0002a6000802017f */
[----:B--2---:R-:W-:Y:S05]  /*a0e0*/  @!P1 NANOSLEEP.SYNCS 0x989680 ;  /* 0x009896800000995d */ /* 0x004fea0003900000 */
[----:B------:R-:W2:Y:S02]  /*a0f0*/  @!P1 SYNCS.PHASECHK.TRANS64 P1, [R5+URZ+0x68], R4 ;  /* 0x00006804050095a7 */ /* 0x000ea4000802007f */
[----:B--2---:R-:W-:Y:S05]  /*a100*/  @!P1 BRA `(.L_x_189) ;  /* 0xfffffffc00ec9947 */ /* 0x004fea000383ffff */
[----:B------:R-:W-:Y:S05]  /*a110*/  BRA `(.L_x_249) ;  /* 0xffffffdc00987947 */ /* 0x000fea000383ffff */
.L_x_195:
[----:B-1234-:R-:W-:-:S04]  /*a120*/  IMAD.U32 R5, RZ, RZ, UR13 ;  /* 0x0000000dff057e24 */ /* 0x01efc8000f8e00ff */
[----:B------:R1:W2:Y:S03]  /*a130*/  SYNCS.PHASECHK.TRANS64.TRYWAIT P1, [R5+URZ+0x70], R4 ;  /* 0x00007004050075a7 */ /* 0x0002a6000802017f */
[----:B--2---:R-:W-:Y:S05]  /*a140*/  @!P1 NANOSLEEP.SYNCS 0x989680 ;  /* 0x009896800000995d */ /* 0x004fea0003900000 */
[----:B------:R-:W2:Y:S02]  /*a150*/  @!P1 SYNCS.PHASECHK.TRANS64 P1, [R5+URZ+0x70], R4 ;  /* 0x00007004050095a7 */ /* 0x000ea4000802007f */
[----:B--2---:R-:W-:Y:S05]  /*a160*/  @!P1 BRA `(.L_x_195) ;  /* 0xfffffffc00ec9947 */ /* 0x004fea000383ffff */
[----:B------:R-:W-:Y:S05]  /*a170*/  BRA `(.L_x_250) ;  /* 0xffffffdc00dc7947 */ /* 0x000fea000383ffff */
.L_x_201:
[----:B-1234-:R-:W-:-:S04]  /*a180*/  IMAD.U32 R5, RZ, RZ, UR13 ;  /* 0x0000000dff057e24 */ /* 0x01efc8000f8e00ff */
[----:B------:R1:W2:Y:S03]  /*a190*/  SYNCS.PHASECHK.TRANS64.TRYWAIT P1, [R5+URZ+0x78], R4 ;  /* 0x00007804050075a7 */ /* 0x0002a6000802017f */
[----:B--2---:R-:W-:Y:S05]  /*a1a0*/  @!P1 NANOSLEEP.SYNCS 0x989680 ;  /* 0x009896800000995d */ /* 0x004fea0003900000 */
[----:B------:R-:W2:Y:S02]  /*a1b0*/  @!P1 SYNCS.PHASECHK.TRANS64 P1, [R5+URZ+0x78], R4 ;  /* 0x00007804050095a7 */ /* 0x000ea4000802007f */
[----:B--2---:R-:W-:Y:S05]  /*a1c0*/  @!P1 BRA `(.L_x_201) ;  /* 0xfffffffc00ec9947 */ /* 0x004fea000383ffff */
[----:B------:R-:W-:Y:S05]  /*a1d0*/  BRA `(.L_x_251) ;  /* 0xffffffe000207947 */ /* 0x000fea000383ffff */
.L_x_211:
[----:B------:R1:W1:Y:S02]  /*a1e0*/  SYNCS.PHASECHK.TRANS64.TRYWAIT P0, [R0+URZ+0x60], R3 ;  /* 0x00006003000075a7 */ /* 0x000264000800017f */
[----:B-1----:R-:W-:Y:S05]  /*a1f0*/  @!P0 NANOSLEEP.SYNCS 0x989680 ;  /* 0x009896800000895d */ /* 0x002fea0003900000 */
[----:B------:R-:W1:Y:S02]  /*a200*/  @!P0 SYNCS.PHASECHK.TRANS64 P0, [R0+URZ+0x60], R3 ;  /* 0x00006003000085a7 */ /* 0x000e64000800007f */
[----:B-1----:R-:W-:Y:S05]  /*a210*/  @!P0 BRA `(.L_x_211) ;  /* 0xfffffffc00f08947 */ /* 0x002fea000383ffff */
[----:B------:R-:W-:Y:S05]  /*a220*/  BRA `(.L_x_252) ;  /* 0xffffffe800107947 */ /* 0x000fea000383ffff */
.L_x_213:
[----:B------:R1:W1:Y:S02]  /*a230*/  SYNCS.PHASECHK.TRANS64.TRYWAIT P0, [R0+URZ+0x68], R3 ;  /* 0x00006803000075a7 */ /* 0x000264000800017f */
[----:B-1----:R-:W-:Y:S05]  /*a240*/  @!P0 NANOSLEEP.SYNCS 0x989680 ;  /* 0x009896800000895d */ /* 0x002fea0003900000 */
[----:B------:R-:W1:Y:S02]  /*a250*/  @!P0 SYNCS.PHASECHK.TRANS64 P0, [R0+URZ+0x68], R3 ;  /* 0x00006803000085a7 */ /* 0x000e64000800007f */
[----:B-1----:R-:W-:Y:S05]  /*a260*/  @!P0 BRA `(.L_x_213) ;  /* 0xfffffffc00f08947 */ /* 0x002fea000383ffff */
[----:B------:R-:W-:Y:S05]  /*a270*/  BRA `(.L_x_253) ;  /* 0xffffffe8000c7947 */ /* 0x000fea000383ffff */
.L_x_215:
[----:B------:R1:W1:Y:S02]  /*a280*/  SYNCS.PHASECHK.TRANS64.TRYWAIT P0, [R0+URZ+0x70], R3 ;  /* 0x00007003000075a7 */ /* 0x000264000800017f */
[----:B-1----:R-:W-:Y:S05]  /*a290*/  @!P0 NANOSLEEP.SYNCS 0x989680 ;  /* 0x009896800000895d */ /* 0x002fea0003900000 */
[----:B------:R-:W1:Y:S02]  /*a2a0*/  @!P0 SYNCS.PHASECHK.TRANS64 P0, [R0+URZ+0x70], R3 ;  /* 0x00007003000085a7 */ /* 0x000e64000800007f */
[----:B-1----:R-:W-:Y:S05]  /*a2b0*/  @!P0 BRA `(.L_x_215) ;  /* 0xfffffffc00f08947 */ /* 0x002fea000383ffff */
[----:B------:R-:W-:Y:S05]  /*a2c0*/  BRA `(.L_x_254) ;  /* 0xffffffe800087947 */ /* 0x000fea000383ffff */
.L_x_219:
[----:B------:R-:W-:Y:S01]  /*a2d0*/  BSSY B1, `(.L_x_255) ;  /* 0x0000006000017945 */ /* 0x000fe20003800000 */
[----:B------:R-:W-:-:S07]  /*a2e0*/  IMAD.MOV.U32 R15, RZ, RZ, -0x1 ;  /* 0xffffffffff0f7424 */ /* 0x000fce00078e00ff */
[----:B------:R-:W-:Y:S05]  /*a2f0*/  WARPSYNC.COLLECTIVE R15, `(.L_x_256) ;  /* 0x000000000f0c7348 */ /* 0x000fea0003c00000 */
[----:B------:R-:W-:Y:S02]  /*a300*/  ELECT P6, UR62, PT ;  /* 0x00000000003e782f */ /* 0x000fe400038c0000 */
[----:B------:R-:W-:Y:S01]  /*a310*/  MOV R14, UR62 ;  /* 0x0000003e000e7c02 */ /* 0x000fe20008000f00 */
[----:B------:R-:W-:Y:S10]  /*a320*/  ENDCOLLECTIVE ;  /* 0x000000000000791b */ /* 0x000ff40003800000 */
.L_x_256:
[----:B------:R-:W-:Y:S05]  /*a330*/  BSYNC B1 ;  /* 0x0000000000017941 */ /* 0x000fea0003800000 */
.L_x_255:
[----:B------:R-:W-:Y:S05]  /*a340*/  BRA `(.L_x_257) ;  /* 0xffffffe800887947 */ /* 0x000fea000383ffff */
.L_x_222:
[----:B-1----:R1:W2:Y:S02]  /*a350*/  SYNCS.PHASECHK.TRANS64.TRYWAIT P0, [R14+URZ+0x20], R7 ;  /* 0x000020070e0075a7 */ /* 0x0022a4000800017f */
[----:B--2---:R-:W-:Y:S05]  /*a360*/  @!P0 NANOSLEEP.SYNCS 0x989680 ;  /* 0x009896800000895d */ /* 0x004fea0003900000 */
[----:B------:R-:W2:Y:S02]  /*a370*/  @!P0 SYNCS.PHASECHK.TRANS64 P0, [R14+URZ+0x20], R7 ;  /* 0x000020070e0085a7 */ /* 0x000ea4000800007f */
[----:B--2---:R-:W-:Y:S05]  /*a380*/  @!P0 BRA `(.L_x_222) ;  /* 0xfffffffc00f08947 */ /* 0x004fea000383ffff */
[----:B------:R-:W-:Y:S05]  /*a390*/  BRA `(.L_x_258) ;  /* 0xffffffe800c07947 */ /* 0x000fea000383ffff */
.L_x_230:
[----:B------:R-:W-:Y:S01]  /*a3a0*/  BSSY B0, `(.L_x_259) ;  /* 0x0000006000007945 */ /* 0x000fe20003800000 */
[----:B------:R-:W-:-:S07]  /*a3b0*/  IMAD.MOV.U32 R15, RZ, RZ, -0x1 ;  /* 0xffffffffff0f7424 */ /* 0x000fce00078e00ff */
[----:B-1----:R-:W-:Y:S05]  /*a3c0*/  WARPSYNC.COLLECTIVE R15, `(.L_x_260) ;  /* 0x000000000f0c7348 */ /* 0x002fea0003c00000 */
[----:B------:R-:W-:Y:S02]  /*a3d0*/  ELECT P6, UR62, PT ;  /* 0x00000000003e782f */ /* 0x000fe400038c0000 */
[----:B------:R-:W-:Y:S01]  /*a3e0*/  MOV R14, UR62 ;  /* 0x0000003e000e7c02 */ /* 0x000fe20008000f00 */
[----:B-1----:R-:W-:Y:S10]  /*a3f0*/  ENDCOLLECTIVE ;  /* 0x000000000000791b */ /* 0x002ff40003800000 */
.L_x_260:
[----:B------:R-:W-:Y:S05]  /*a400*/  BSYNC B0 ;  /* 0x0000000000007941 */ /* 0x000fea0003800000 */
.L_x_259:
[----:B------:R-:W-:Y:S05]  /*a410*/  BRA `(.L_x_261) ;  /* 0xfffffff400187947 */ /* 0x000fea000383ffff */
.L_x_232:
[----:B--2---:R2:W3:Y:S02]  /*a420*/  SYNCS.PHASECHK.TRANS64.TRYWAIT P0, [R5+URZ], R2 ;  /* 0x00000002050075a7 */ /* 0x0044e4000800017f */
[----:B---3--:R-:W-:Y:S05]  /*a430*/  @!P0 NANOSLEEP.SYNCS 0x989680 ;  /* 0x009896800000895d */ /* 0x008fea0003900000 */
[----:B------:R-:W3:Y:S02]  /*a440*/  @!P0 SYNCS.PHASECHK.TRANS64 P0, [R5+URZ], R2 ;  /* 0x00000002050085a7 */ /* 0x000ee4000800007f */
[----:B---3--:R-:W-:Y:S05]  /*a450*/  @!P0 BRA `(.L_x_232) ;  /* 0xfffffffc00f08947 */ /* 0x008fea000383ffff */
[----:B------:R-:W-:Y:S05]  /*a460*/  BRA `(.L_x_262) ;  /* 0xfffffff400547947 */ /* 0x000fea000383ffff */
.L_x_233:
[----:B--2---:R2:W3:Y:S02]  /*a470*/  SYNCS.PHASECHK.TRANS64.TRYWAIT P0, [R7+URZ], R4 ;  /* 0x00000004070075a7 */ /* 0x0044e4000800017f */
[----:B---3--:R-:W-:Y:S05]  /*a480*/  @!P0 NANOSLEEP.SYNCS 0x989680 ;  /* 0x009896800000895d */ /* 0x008fea0003900000 */
[----:B------:R-:W3:Y:S02]  /*a490*/  @!P0 SYNCS.PHASECHK.TRANS64 P0, [R7+URZ], R4 ;  /* 0x00000004070085a7 */ /* 0x000ee4000800007f */
[----:B---3--:R-:W-:Y:S05]  /*a4a0*/  @!P0 BRA `(.L_x_233) ;  /* 0xfffffffc00f08947 */ /* 0x008fea000383ffff */
[----:B------:R-:W-:Y:S05]  /*a4b0*/  BRA `(.L_x_263) ;  /* 0xfffffff400647947 */ /* 0x000fea000383ffff */
.L_x_234:
[----:B--2---:R2:W3:Y:S02]  /*a4c0*/  SYNCS.PHASECHK.TRANS64.TRYWAIT P0, [R6+URZ], R5 ;  /* 0x00000005060075a7 */ /* 0x0044e4000800017f */
[----:B---3--:R-:W-:Y:S05]  /*a4d0*/  @!P0 NANOSLEEP.SYNCS 0x989680 ;  /* 0x009896800000895d */ /* 0x008fea0003900000 */
[----:B------:R-:W3:Y:S02]  /*a4e0*/  @!P0 SYNCS.PHASECHK.TRANS64 P0, [R6+URZ], R5 ;  /* 0x00000005060085a7 */ /* 0x000ee4000800007f */
[----:B---3--:R-:W-:Y:S05]  /*a4f0*/  @!P0 BRA `(.L_x_234) ;  /* 0xfffffffc00f08947 */ /* 0x008fea000383ffff */
[----:B------:R-:W-:Y:S05]  /*a500*/  BRA `(.L_x_264) ;  /* 0xfffffff4006c7947 */ /* 0x000fea000383ffff */
.L_x_265:
[----:B------:R-:W-:-:S00]  /*a510*/  BRA `(.L_x_265) ;  /* 0xfffffffc00fc7947 */ /* 0x000fc0000383ffff */
[----:B------:R-:W-:-:S00]  /*a520*/  NOP ;  /* 0x0000000000007918 */ /* 0x000fc00000000000 */
        /* <DEDUP_REMOVED lines=13> */
.L_x_266:


//--------------------- .nv.global.init           --------------------------
	.section	.nv.global.init,"aw",@progbits
.nv.global.init:
	.type		$str$22,@object
	.size		$str$22,($str$26 - $str$22)
$str$22:
        /*0000*/ 	.byte	0x6b, 0x5f, 0x74, 0x69, 0x6c, 0x65, 0x5f, 0x63, 0x6f, 0x75, 0x6e, 0x74, 0x20, 0x3e, 0x3d, 0x20
        /*0010*/ 	.byte	0x31, 0x00
	.type		$str$26,@object
	.size		$str$26,($str$27 - $str$26)
$str$26:
        /*0012*/ 	.byte	0x28, 0x61, 0x64, 0x64, 0x72, 0x65, 0x73, 0x73, 0x20, 0x26, 0x20, 0x6d, 0x61, 0x73, 0x6b, 0x29
        /*0022*/ 	.byte	0x20, 0x3d, 0x3d, 0x20, 0x30, 0x00
	.type		$str$27,@object
	.size		$str$27,($str$23 - $str$27)
$str$27:
        /*0028*/ 	.byte	0x2f, 0x74, 0x6d, 0x70, 0x2f, 0x63, 0x75, 0x74, 0x6c, 0x61, 0x73, 0x73, 0x5f, 0x73, 0x77, 0x65
        /*0038*/ 	.byte	0x65, 0x70, 0x5f, 0x73, 0x72, 0x63, 0x2f, 0x69, 0x6e, 0x63, 0x6c, 0x75, 0x64, 0x65, 0x2f, 0x63
        /*0048*/ 	.byte	0x75, 0x74, 0x65, 0x2f, 0x70, 0x6f, 0x69, 0x6e, 0x74, 0x65, 0x72, 0x5f, 0x66, 0x6c, 0x61, 0x67
        /*0058*/ 	.byte	0x67, 0x65, 0x64, 0x2e, 0x68, 0x70, 0x70, 0x00
	.type		$str$23,@object
	.size		$str$23,(__unnamed_2 - $str$23)
$str$23:
        /*0060*/ 	.byte	0x2f, 0x74, 0x6d, 0x70, 0x2f, 0x63, 0x75, 0x74, 0x6c, 0x61, 0x73, 0x73, 0x5f, 0x73, 0x77, 0x65
        /*0070*/ 	.byte	0x65, 0x70, 0x5f, 0x73, 0x72, 0x63, 0x2f, 0x69, 0x6e, 0x63, 0x6c, 0x75, 0x64, 0x65, 0x2f, 0x63
        /*0080*/ 	.byte	0x75, 0x74, 0x6c, 0x61, 0x73, 0x73, 0x2f, 0x67, 0x65, 0x6d, 0x6d, 0x2f, 0x63, 0x6f, 0x6c, 0x6c
        /*0090*/ 	.byte	0x65, 0x63, 0x74, 0x69, 0x76, 0x65, 0x2f, 0x73, 0x6d, 0x39, 0x30, 0x5f, 0x6d, 0x6d, 0x61, 0x5f
        /*00a0*/ 	.byte	0x74, 0x6d, 0x61, 0x5f, 0x67, 0x6d, 0x6d, 0x61, 0x5f, 0x73, 0x73, 0x5f, 0x77, 0x61, 0x72, 0x70
        /*00b0*/ 	.byte	0x73, 0x70, 0x65, 0x63, 0x69, 0x61, 0x6c, 0x69, 0x7a, 0x65, 0x64, 0x2e, 0x68, 0x70, 0x70, 0x00
	.type		__unnamed_2,@object
	.size		__unnamed_2,(__unnamed_1 - __unnamed_2)
__unnamed_2:
        /*00c0*/ 	.byte	0x61, 0x75, 0x74, 0x6f, 0x20, 0x63, 0x75, 0x74, 0x65, 0x3a, 0x3a, 0x61, 0x73, 0x5f, 0x70, 0x6f
        /* <DEDUP_REMOVED lines=27> */
        /*0280*/ 	.byte	0x3c, 0x34, 0x30, 0x39, 0x36, 0x3e, 0x3e, 0x3e, 0x3e, 0x3e, 0x5d, 0x00
	.type		__unnamed_1,@object
	.size		__unnamed_1,(.L_0 - __unnamed_1)
__unnamed_1:
        /* <DEDUP_REMOVED lines=182> */
.L_0:


//--------------------- .nv.shared._ZN7cutlass13device_kernelINS_4gemm6kernel13GemmUniversalIN4cute5tupleIJiiiiEEENS1_10collective13CollectiveMmaINS1_34MainloopSm90TmaGmmaWarpSpecializedILi4ENS5_IJNS4_1CILi2EEENSA_ILi1EEESC_EEENS1_35KernelTmaWarpSpecializedCooperativeEEENS5_IJNSA_ILi128EEENSA_ILi256EEENSA_ILi64EEEEEENS_10bfloat16_tENS5_IJlSC_lEEESK_SL_NS4_8TiledMMAINS4_8MMA_AtomIJNS4_4SM904GMMA28MMA_64x256x16_F32BF16BF16_SSILNSP_5MajorE0ELSR_0ELNSP_7ScaleInE1ELSS_1EEEEEENS4_6LayoutISD_NS5_IJSC_NSA_ILi0EEESW_EEEEENS5_IJNS4_10UnderscoreESZ_SZ_EEEEENS4_13SM90_TMA_LOADENS4_14ComposedLayoutINS4_7SwizzleILi3ELi4ELi3EEENS4_18smem_ptr_flag_bitsILi16EEENSV_INS5_IJNSA_ILi8EEESI_EEENS5_IJSI_SC_EEEEEEEvNS4_8identityENS4_23SM90_TMA_LOAD_MULTICASTES1C_vS1D_EENS_8epilogue10collective18CollectiveEpilogueINS1G_22Sm90TmaWarpSpecializedILi4ELi2ELi16ELb1ELb0EEEJSJ_NS5_IJSG_NSA_ILi32EEEEEESK_SL_SK_SL_NS1G_6fusion15FusionCallbacksIS1K_NS1N_13LinCombEltActINS1G_6thread4ReLuESK_fSK_fLNS_15FloatRoundStyleE2EEESJ_S1M_JEEES12_NS13_INS14_ILi2ELi4ELi3EEES17_NSV_INS5_IJS18_S1L_EEENS5_IJS1L_SC_EEEEEEENS4_17SM75_U32x4_LDSM_NENS4_14SM90_TMA_STOREES1Z_NS4_17SM90_U32x4_STSM_NENS4_9Copy_AtomIJS22_NS_6half_tEEEEvEEEvvEEEEvNT_6ParamsE --------------------------
	.section	.nv.shared._ZN7cutlass13device_kernelINS_4gemm6kernel13GemmUniversalIN4cute5tupleIJiiiiEEENS1_10collective13CollectiveMmaINS1_34MainloopSm90TmaGmmaWarpSpecializedILi4ENS5_IJNS4_1CILi2EEENSA_ILi1EEESC_EEENS1_35KernelTmaWarpSpecializedCooperativeEEENS5_IJNSA_ILi128EEENSA_ILi256EEENSA_ILi64EEEEEENS_10bfloat16_tENS5_IJlSC_lEEESK_SL_NS4_8TiledMMAINS4_8MMA_AtomIJNS4_4SM904GMMA28MMA_64x256x16_F32BF16BF16_SSILNSP_5MajorE0ELSR_0ELNSP_7ScaleInE1ELSS_1EEEEEENS4_6LayoutISD_NS5_IJSC_NSA_ILi0EEESW_EEEEENS5_IJNS4_10UnderscoreESZ_SZ_EEEEENS4_13SM90_TMA_LOADENS4_14ComposedLayoutINS4_7SwizzleILi3ELi4ELi3EEENS4_18smem_ptr_flag_bitsILi16EEENSV_INS5_IJNSA_ILi8EEESI_EEENS5_IJSI_SC_EEEEEEEvNS4_8identityENS4_23SM90_TMA_LOAD_MULTICASTES1C_vS1D_EENS_8epilogue10collective18CollectiveEpilogueINS1G_22Sm90TmaWarpSpecializedILi4ELi2ELi16ELb1ELb0EEEJSJ_NS5_IJSG_NSA_ILi32EEEEEESK_SL_SK_SL_NS1G_6fusion15FusionCallbacksIS1K_NS1N_13LinCombEltActINS1G_6thread4ReLuESK_fSK_fLNS_15FloatRoundStyleE2EEESJ_S1M_JEEES12_NS13_INS14_ILi2ELi4ELi3EEES17_NSV_INS5_IJS18_S1L_EEENS5_IJS1L_SC_EEEEEEENS4_17SM75_U32x4_LDSM_NENS4_14SM90_TMA_STOREES1Z_NS4_17SM90_U32x4_STSM_NENS4_9Copy_AtomIJS22_NS_6half_tEEEEvEEEvvEEEEvNT_6ParamsE,"aw",@nobits
	.sectionflags	@""
	.align	16
	.zero		1024


//--------------------- .nv.shared.reserved.0     --------------------------
	.section	.nv.shared.reserved.0,"aw",@nobits
	.weak		__nv_reservedSMEM_offset_0_alias
	.size		__nv_reservedSMEM_offset_0_alias, 0, 0
	.other		__nv_reservedSMEM_offset_0_alias,@"STO_CUDA_RESERVED_SHARED STV_DEFAULT"
__nv_reservedSMEM_offset_0_alias:
	.zero		0


//--------------------- .nv.global                --------------------------
	.section	.nv.global,"aw",@nobits
.nv.global:
	.type		_ZN39_INTERNAL_5642be51_4_k_cu_63727bae_36234cute1_E,@object
	.size		_ZN39_INTERNAL_5642be51_4_k_cu_63727bae_36234cute1_E,(_ZN39_INTERNAL_5642be51_4_k_cu_63727bae_36234cuda3std3__45__cpo6cbeginE - _ZN39_INTERNAL_5642be51_4_k_cu_63727bae_36234cute1_E)
_ZN39_INTERNAL_5642be51_4_k_cu_63727bae_36234cute1_E:
	.zero		1
	.type		_ZN39_INTERNAL_5642be51_4_k_cu_63727bae_36234cuda3std3__45__cpo6cbeginE,@object
	.size		_ZN39_INTERNAL_5642be51_4_k_cu_63727bae_36234cuda3std3__45__cpo6cbeginE,(_ZN39_INTERNAL_5642be51_4_k_cu_63727bae_36234cuda3std3__48in_placeE - _ZN39_INTERNAL_5642be51_4_k_cu_63727bae_36234cuda3std3__45__cpo6cbeginE)
_ZN39_INTERNAL_5642be51_4_k_cu_63727bae_36234cuda3std3__45__cpo6cbeginE:
	.zero		1
	.type		_ZN39_INTERNAL_5642be51_4_k_cu_63727bae_36234cuda3std3__48in_placeE,@object
	.size		_ZN39_INTERNAL_5642be51_4_k_cu_63727bae_36234cuda3std3__48in_placeE,(_ZN39_INTERNAL_5642be51_4_k_cu_63727bae_36234cuda3std6ranges3__45__cpo9iter_moveE - _ZN39_INTERNAL_5642be51_4_k_cu_63727bae_36234cuda3std3__48in_placeE)
_ZN39_INTERNAL_5642be51_4_k_cu_63727bae_36234cuda3std3__48in_placeE:
	.zero		1
	.type		_ZN39_INTERNAL_5642be51_4_k_cu_63727bae_36234cuda3std6ranges3__45__cpo9iter_moveE,@object
	.size		_ZN39_INTERNAL_5642be51_4_k_cu_63727bae_36234cuda3std6ranges3__45__cpo9iter_moveE,(_ZN39_INTERNAL_5642be51_4_k_cu_63727bae_36234cuda3std3__45__cpo5beginE - _ZN39_INTERNAL_5642be51_4_k_cu_63727bae_36234cuda3std6ranges3__45__cpo9iter_moveE)
_ZN39_INTERNAL_5642be51_4_k_cu_63727bae_36234cuda3std6ranges3__45__cpo9iter_moveE:
	.zero		1
	.type		_ZN39_INTERNAL_5642be51_4_k_cu_63727bae_36234cuda3std3__45__cpo5beginE,@object
	.size		_ZN39_INTERNAL_5642be51_4_k_cu_63727bae_36234cuda3std3__45__cpo5beginE,(_ZN39_INTERNAL_5642be51_4_k_cu_63727bae_36234cuda3std3__441_GLOBAL__N__5642be51_4_k_cu_63727bae_36236ignoreE - _ZN39_INTERNAL_5642be51_4_k_cu_63727bae_36234cuda3std3__45__cpo5beginE)
_ZN39_INTERNAL_5642be51_4_k_cu_63727bae_36234cuda3std3__45__cpo5beginE:
	.zero		1
	.type		_ZN39_INTERNAL_5642be51_4_k_cu_63727bae_36234cuda3std3__441_GLOBAL__N__5642be51_4_k_cu_63727bae_36236ignoreE,@object
	.size		_ZN39_INTERNAL_5642be51_4_k_cu_63727bae_36234cuda3std3__441_GLOBAL__N__5642be51_4_k_cu_63727bae_36236ignoreE,(_ZN39_INTERNAL_5642be51_4_k_cu_63727bae_36234cute7productE - _ZN39_INTERNAL_5642be51_4_k_cu_63727bae_36234cuda3std3__441_GLOBAL__N__5642be51_4_k_cu_63727bae_36236ignoreE)
_ZN39_INTERNAL_5642be51_4_k_cu_63727bae_36234cuda3std3__441_GLOBAL__N__5642be51_4_k_cu_63727bae_36236ignoreE:
	.zero		1
	.type		_ZN39_INTERNAL_5642be51_4_k_cu_63727bae_36234cute7productE,@object
	.size		_ZN39_INTERNAL_5642be51_4_k_cu_63727bae_36234cute7productE,(_ZN39_INTERNAL_5642be51_4_k_cu_63727bae_36234cuda3std3__45__cpo3endE - _ZN39_INTERNAL_5642be51_4_k_cu_63727bae_36234cute7productE)
_ZN39_INTERNAL_5642be51_4_k_cu_63727bae_36234cute7productE:
	.zero		1
	.type		_ZN39_INTERNAL_5642be51_4_k_cu_63727bae_36234cuda3std3__45__cpo3endE,@object
	.size		_ZN39_INTERNAL_5642be51_4_k_cu_63727bae_36234cuda3std3__45__cpo3endE,(_ZN39_INTERNAL_5642be51_4_k_cu_63727bae_36234cuda3std3__419piecewise_constructE - _ZN39_INTERNAL_5642be51_4_k_cu_63727bae_36234cuda3std3__45__cpo3endE)
_ZN39_INTERNAL_5642be51_4_k_cu_63727bae_36234cuda3std3__45__cpo3endE:
	.zero		1
	.type		_ZN39_INTERNAL_5642be51_4_k_cu_63727bae_36234cuda3std3__419piecewise_constructE,@object
	.size		_ZN39_INTERNAL_5642be51_4_k_cu_63727bae_36234cuda3std3__419piecewise_constructE,(_ZN39_INTERNAL_5642be51_4_k_cu_63727bae_36234cuda3std3__45__cpo4cendE - _ZN39_INTERNAL_5642be51_4_k_cu_63727bae_36234cuda3std3__419piecewise_constructE)
_ZN39_INTERNAL_5642be51_4_k_cu_63727bae_36234cuda3std3__419piecewise_constructE:
	.zero		1
	.type		_ZN39_INTERNAL_5642be51_4_k_cu_63727bae_36234cuda3std3__45__cpo4cendE,@object
	.size		_ZN39_INTERNAL_5642be51_4_k_cu_63727bae_36234cuda3std3__45__cpo4cendE,(_ZN39_INTERNAL_5642be51_4_k_cu_63727bae_36234cuda3std6ranges3__45__cpo4swapE - _ZN39_INTERNAL_5642be51_4_k_cu_63727bae_36234cuda3std3__45__cpo4cendE)
_ZN39_INTERNAL_5642be51_4_k_cu_63727bae_36234cuda3std3__45__cpo4cendE:
	.zero		1
	.type		_ZN39_INTERNAL_5642be51_4_k_cu_63727bae_36234cuda3std6ranges3__45__cpo4swapE,@object
	.size		_ZN39_INTERNAL_5642be51_4_k_cu_63727bae_36234cuda3std6ranges3__45__cpo4swapE,(.L_9 - _ZN39_INTERNAL_5642be51_4_k_cu_63727bae_36234cuda3std6ranges3__45__cpo4swapE)
_ZN39_INTERNAL_5642be51_4_k_cu_63727bae_36234cuda3std6ranges3__45__cpo4swapE:
	.zero		1
.L_9:


//--------------------- .nv.constant0._ZN7cutlass13device_kernelINS_4gemm6kernel13GemmUniversalIN4cute5tupleIJiiiiEEENS1_10collective13CollectiveMmaINS1_34MainloopSm90TmaGmmaWarpSpecializedILi4ENS5_IJNS4_1CILi2EEENSA_ILi1EEESC_EEENS1_35KernelTmaWarpSpecializedCooperativeEEENS5_IJNSA_ILi128EEENSA_ILi256EEENSA_ILi64EEEEEENS_10bfloat16_tENS5_IJlSC_lEEESK_SL_NS4_8TiledMMAINS4_8MMA_AtomIJNS4_4SM904GMMA28MMA_64x256x16_F32BF16BF16_SSILNSP_5MajorE0ELSR_0ELNSP_7ScaleInE1ELSS_1EEEEEENS4_6LayoutISD_NS5_IJSC_NSA_ILi0EEESW_EEEEENS5_IJNS4_10UnderscoreESZ_SZ_EEEEENS4_13SM90_TMA_LOADENS4_14ComposedLayoutINS4_7SwizzleILi3ELi4ELi3EEENS4_18smem_ptr_flag_bitsILi16EEENSV_INS5_IJNSA_ILi8EEESI_EEENS5_IJSI_SC_EEEEEEEvNS4_8identityENS4_23SM90_TMA_LOAD_MULTICASTES1C_vS1D_EENS_8epilogue10collective18CollectiveEpilogueINS1G_22Sm90TmaWarpSpecializedILi4ELi2ELi16ELb1ELb0EEEJSJ_NS5_IJSG_NSA_ILi32EEEEEESK_SL_SK_SL_NS1G_6fusion15FusionCallbacksIS1K_NS1N_13LinCombEltActINS1G_6thread4ReLuESK_fSK_fLNS_15FloatRoundStyleE2EEESJ_S1M_JEEES12_NS13_INS14_ILi2ELi4ELi3EEES17_NSV_INS5_IJS18_S1L_EEENS5_IJS1L_SC_EEEEEEENS4_17SM75_U32x4_LDSM_NENS4_14SM90_TMA_STOREES1Z_NS4_17SM90_U32x4_STSM_NENS4_9Copy_AtomIJS22_NS_6half_tEEEEvEEEvvEEEEvNT_6ParamsE --------------------------
	.section	.nv.constant0._ZN7cutlass13device_kernelINS_4gemm6kernel13GemmUniversalIN4cute5tupleIJiiiiEEENS1_10collective13CollectiveMmaINS1_34MainloopSm90TmaGmmaWarpSpecializedILi4ENS5_IJNS4_1CILi2EEENSA_ILi1EEESC_EEENS1_35KernelTmaWarpSpecializedCooperativeEEENS5_IJNSA_ILi128EEENSA_ILi256EEENSA_ILi64EEEEEENS_10bfloat16_tENS5_IJlSC_lEEESK_SL_NS4_8TiledMMAINS4_8MMA_AtomIJNS4_4SM904GMMA28MMA_64x256x16_F32BF16BF16_SSILNSP_5MajorE0ELSR_0ELNSP_7ScaleInE1ELSS_1EEEEEENS4_6LayoutISD_NS5_IJSC_NSA_ILi0EEESW_EEEEENS5_IJNS4_10UnderscoreESZ_SZ_EEEEENS4_13SM90_TMA_LOADENS4_14ComposedLayoutINS4_7SwizzleILi3ELi4ELi3EEENS4_18smem_ptr_flag_bitsILi16EEENSV_INS5_IJNSA_ILi8EEESI_EEENS5_IJSI_SC_EEEEEEEvNS4_8identityENS4_23SM90_TMA_LOAD_MULTICASTES1C_vS1D_EENS_8epilogue10collective18CollectiveEpilogueINS1G_22Sm90TmaWarpSpecializedILi4ELi2ELi16ELb1ELb0EEEJSJ_NS5_IJSG_NSA_ILi32EEEEEESK_SL_SK_SL_NS1G_6fusion15FusionCallbacksIS1K_NS1N_13LinCombEltActINS1G_6thread4ReLuESK_fSK_fLNS_15FloatRoundStyleE2EEESJ_S1M_JEEES12_NS13_INS14_ILi2ELi4ELi3EEES17_NSV_INS5_IJS18_S1L_EEENS5_IJS1L_SC_EEEEEEENS4_17SM75_U32x4_LDSM_NENS4_14SM90_TMA_STOREES1Z_NS4_17SM90_U32x4_STSM_NENS4_9Copy_AtomIJS22_NS_6half_tEEEEvEEEvvEEEEvNT_6ParamsE,"a",@progbits
	.sectionflags	@""
	.align	4
.nv.constant0._ZN7cutlass13device_kernelINS_4gemm6kernel13GemmUniversalIN4cute5tupleIJiiiiEEENS1_10collective13CollectiveMmaINS1_34MainloopSm90TmaGmmaWarpSpecializedILi4ENS5_IJNS4_1CILi2EEENSA_ILi1EEESC_EEENS1_35KernelTmaWarpSpecializedCooperativeEEENS5_IJNSA_ILi128EEENSA_ILi256EEENSA_ILi64EEEEEENS_10bfloat16_tENS5_IJlSC_lEEESK_SL_NS4_8TiledMMAINS4_8MMA_AtomIJNS4_4SM904GMMA28MMA_64x256x16_F32BF16BF16_SSILNSP_5MajorE0ELSR_0ELNSP_7ScaleInE1ELSS_1EEEEEENS4_6LayoutISD_NS5_IJSC_NSA_ILi0EEESW_EEEEENS5_IJNS4_10UnderscoreESZ_SZ_EEEEENS4_13SM90_TMA_LOADENS4_14ComposedLayoutINS4_7SwizzleILi3ELi4ELi3EEENS4_18smem_ptr_flag_bitsILi16EEENSV_INS5_IJNSA_ILi8EEESI_EEENS5_IJSI_SC_EEEEEEEvNS4_8identityENS4_23SM90_TMA_LOAD_MULTICASTES1C_vS1D_EENS_8epilogue10collective18CollectiveEpilogueINS1G_22Sm90TmaWarpSpecializedILi4ELi2ELi16ELb1ELb0EEEJSJ_NS5_IJSG_NSA_ILi32EEEEEESK_SL_SK_SL_NS1G_6fusion15FusionCallbacksIS1K_NS1N_13LinCombEltActINS1G_6thread4ReLuESK_fSK_fLNS_15FloatRoundStyleE2EEESJ_S1M_JEEES12_NS13_INS14_ILi2ELi4ELi3EEES17_NSV_INS5_IJS18_S1L_EEENS5_IJS1L_SC_EEEEEEENS4_17SM75_U32x4_LDSM_NENS4_14SM90_TMA_STOREES1Z_NS4_17SM90_U32x4_STSM_NENS4_9Copy_AtomIJS22_NS_6half_tEEEEvEEEvvEEEEvNT_6ParamsE:
	.zero		2432


//--------------------- SYMBOLS --------------------------

	.type		.nv.reservedSmem.offset0,@object
	.size		.nv.reservedSmem.offset0,0x4
	.type		__assertfail,@function
